	.headerflags	@"EF_CUDA_TEXMODE_UNIFIED EF_CUDA_64BIT_ADDRESS EF_CUDA_SM89 EF_CUDA_VIRTUAL_SM(EF_CUDA_SM89)"
	.elftype	@"ET_EXEC"


//--------------------- .nv.info                  --------------------------
	.section	.nv.info,"",@"SHT_CUDA_INFO"
	.align	4


	//----- nvinfo : EIATTR_REGCOUNT
	.align		4
        /*0000*/ 	.byte	0x04, 0x2f
        /*0002*/ 	.short	(.L_1 - .L_0)
	.align		4
.L_0:
        /*0004*/ 	.word	index@(triton__0d1d2d3d456de7)
        /*0008*/ 	.word	0x0000003c


	//----- nvinfo : EIATTR_MAX_STACK_SIZE
	.align		4
.L_1:
        /*000c*/ 	.byte	0x04, 0x23
        /*000e*/ 	.short	(.L_3 - .L_2)
	.align		4
.L_2:
        /*0010*/ 	.word	index@(triton__0d1d2d3d456de7)
        /*0014*/ 	.word	0x00000000


	//----- nvinfo : EIATTR_MIN_STACK_SIZE
	.align		4
.L_3:
        /*0018*/ 	.byte	0x04, 0x12
        /*001a*/ 	.short	(.L_5 - .L_4)
	.align		4
.L_4:
        /*001c*/ 	.word	index@(triton__0d1d2d3d456de7)
        /*0020*/ 	.word	0x00000000


	//----- nvinfo : EIATTR_FRAME_SIZE
	.align		4
.L_5:
        /*0024*/ 	.byte	0x04, 0x11
        /*0026*/ 	.short	(.L_7 - .L_6)
	.align		4
.L_6:
        /*0028*/ 	.word	index@(triton__0d1d2d3d456de7)
        /*002c*/ 	.word	0x00000000
.L_7:


//--------------------- .nv.info.triton__0d1d2d3d456de7 --------------------------
	.section	.nv.info.triton__0d1d2d3d456de7,"",@"SHT_CUDA_INFO"
	.align	4


	//----- nvinfo : EIATTR_CUDA_API_VERSION
	.align		4
        /*0000*/ 	.byte	0x04, 0x37
        /*0002*/ 	.short	(.L_9 - .L_8)
.L_8:
        /*0004*/ 	.word	0x0000007b


	//----- nvinfo : EIATTR_PARAM_CBANK
	.align		4
.L_9:
        /*0008*/ 	.byte	0x04, 0x0a
        /*000a*/ 	.short	(.L_11 - .L_10)
	.align		4
.L_10:
        /*000c*/ 	.word	index@(.nv.constant0.triton__0d1d2d3d456de7)
        /*0010*/ 	.short	0x0160
        /*0012*/ 	.short	0x0030


	//----- nvinfo : EIATTR_CBANK_PARAM_SIZE
	.align		4
.L_11:
        /*0014*/ 	.byte	0x03, 0x19
        /*0016*/ 	.short	0x0030


	//----- nvinfo : EIATTR_KPARAM_INFO
	.align		4
        /*0018*/ 	.byte	0x04, 0x17
        /*001a*/ 	.short	(.L_13 - .L_12)
.L_12:
        /*001c*/ 	.word	0x00000000
        /*0020*/ 	.short	0x0007
        /*0022*/ 	.short	0x002c
        /*0024*/ 	.byte	0x00, 0xf0, 0x11, 0x00


	//----- nvinfo : EIATTR_KPARAM_INFO
	.align		4
.L_13:
        /*0028*/ 	.byte	0x04, 0x17
        /*002a*/ 	.short	(.L_15 - .L_14)
.L_14:
        /*002c*/ 	.word	0x00000000
        /*0030*/ 	.short	0x0006
        /*0032*/ 	.short	0x0028
        /*0034*/ 	.byte	0x00, 0xf0, 0x11, 0x00


	//----- nvinfo : EIATTR_KPARAM_INFO
	.align		4
.L_15:
        /*0038*/ 	.byte	0x04, 0x17
        /*003a*/ 	.short	(.L_17 - .L_16)
.L_16:
        /*003c*/ 	.word	0x00000000
        /*0040*/ 	.short	0x0005
        /*0042*/ 	.short	0x0024
        /*0044*/ 	.byte	0x00, 0xf0, 0x11, 0x00


	//----- nvinfo : EIATTR_KPARAM_INFO
	.align		4
.L_17:
        /*0048*/ 	.byte	0x04, 0x17
        /*004a*/ 	.short	(.L_19 - .L_18)
.L_18:
        /*004c*/ 	.word	0x00000000
        /*0050*/ 	.short	0x0004
        /*0052*/ 	.short	0x0020
        /*0054*/ 	.byte	0x00, 0xf0, 0x11, 0x00


	//----- nvinfo : EIATTR_KPARAM_INFO
	.align		4
.L_19:
        /*0058*/ 	.byte	0x04, 0x17
        /*005a*/ 	.short	(.L_21 - .L_20)
.L_20:
        /*005c*/ 	.word	0x00000000
        /*0060*/ 	.short	0x0003
        /*0062*/ 	.short	0x0018
        /*0064*/ 	.byte	0x00, 0xf0, 0x21, 0x00


	//----- nvinfo : EIATTR_KPARAM_INFO
	.align		4
.L_21:
        /*0068*/ 	.byte	0x04, 0x17
        /*006a*/ 	.short	(.L_23 - .L_22)
.L_22:
        /*006c*/ 	.word	0x00000000
        /*0070*/ 	.short	0x0002
        /*0072*/ 	.short	0x0010
        /*0074*/ 	.byte	0x00, 0xf0, 0x21, 0x00


	//----- nvinfo : EIATTR_KPARAM_INFO
	.align		4
.L_23:
        /*0078*/ 	.byte	0x04, 0x17
        /*007a*/ 	.short	(.L_25 - .L_24)
.L_24:
        /*007c*/ 	.word	0x00000000
        /*0080*/ 	.short	0x0001
        /*0082*/ 	.short	0x0008
        /*0084*/ 	.byte	0x00, 0xf0, 0x21, 0x00


	//----- nvinfo : EIATTR_KPARAM_INFO
	.align		4
.L_25:
        /*0088*/ 	.byte	0x04, 0x17
        /*008a*/ 	.short	(.L_27 - .L_26)
.L_26:
        /*008c*/ 	.word	0x00000000
        /*0090*/ 	.short	0x0000
        /*0092*/ 	.short	0x0000
        /*0094*/ 	.byte	0x00, 0xf0, 0x21, 0x00


	//----- nvinfo : EIATTR_MAXREG_COUNT
	.align		4
.L_27:
        /*0098*/ 	.byte	0x03, 0x1b
        /*009a*/ 	.short	0x00ff


	//----- nvinfo : EIATTR_EXIT_INSTR_OFFSETS
	.align		4
        /*009c*/ 	.byte	0x04, 0x1c
        /*009e*/ 	.short	(.L_29 - .L_28)


	//   ....[0]....
.L_28:
        /*00a0*/ 	.word	0x00002340


	//   ....[1]....
        /*00a4*/ 	.word	0x00002370


	//----- nvinfo : EIATTR_CTAIDZ_USED
	.align		4
.L_29:
        /*00a8*/ 	.byte	0x01, 0x04
	.zero		2


	//----- nvinfo : EIATTR_MAX_THREADS
	.align		4
        /*00ac*/ 	.byte	0x04, 0x05
        /*00ae*/ 	.short	(.L_31 - .L_30)
.L_30:
        /*00b0*/ 	.word	0x00000100
        /*00b4*/ 	.word	0x00000001
        /*00b8*/ 	.word	0x00000001
.L_31:


//--------------------- .nv.rel.action            --------------------------
	.section	.nv.rel.action,"",@"SHT_CUDA_RELOCINFO"
	.align	8
	.sectionentsize	8
        /*0000*/ 	.byte	0x73, 0x00, 0x00, 0x00, 0x00, 0x00, 0x00, 0x00, 0x00, 0x00, 0x00, 0x11, 0x25, 0x00, 0x05, 0x36


//--------------------- .nv.constant0.triton__0d1d2d3d456de7 --------------------------
	.section	.nv.constant0.triton__0d1d2d3d456de7,"a",@progbits
	.align	4
.nv.constant0.triton__0d1d2d3d456de7:
	.zero		400


//--------------------- .text.triton__0d1d2d3d456de7 --------------------------
	.section	.text.triton__0d1d2d3d456de7,"ax",@progbits
	.sectionflags	@"SHF_BARRIERS=1"
	.sectioninfo	@"SHI_REGISTERS=60"
	.align	128
        .global         triton__0d1d2d3d456de7
        .type           triton__0d1d2d3d456de7,@function
        .size           triton__0d1d2d3d456de7,(.L_x_1 - triton__0d1d2d3d456de7)
        .other          triton__0d1d2d3d456de7,@"STO_CUDA_ENTRY STV_DEFAULT"
triton__0d1d2d3d456de7:
.text.triton__0d1d2d3d456de7:
[----:B------:R-:W-:-:S02]  /*0000*/  IMAD.MOV.U32 R1, RZ, RZ, c[0x0][0x28] ;  /* 0x00000a00ff017624 */ /* 0x000fc400078e00ff */
[----:B------:R-:W0:Y:S01]  /*0010*/  S2UR UR4, SR_CTAID.Z ;  /* 0x00000000000479c3 */ /* 0x000e220000002700 */
[----:B------:R-:W1:Y:S01]  /*0020*/  S2R R2, SR_TID.X ;  /* 0x0000000000027919 */ /* 0x000e620000002100 */
[----:B------:R-:W-:Y:S01]  /*0030*/  UMOV UR28, 0x2 ;  /* 0x00000002001c7882 */ /* 0x000fe20000000000 */
[----:B------:R-:W-:Y:S01]  /*0040*/  CS2R R8, SRZ ;  /* 0x0000000000087805 */ /* 0x000fe2000001ff00 */
[----:B------:R-:W-:Y:S01]  /*0050*/  IMAD.U32 R4, RZ, RZ, UR28 ;  /* 0x0000001cff047e24 */ /* 0x000fe2000f8e00ff */
[----:B------:R-:W2:Y:S01]  /*0060*/  S2R R49, SR_CTAID.X ;  /* 0x0000000000317919 */ /* 0x000ea20000002500 */
[----:B------:R-:W-:Y:S01]  /*0070*/  CS2R R10, SRZ ;  /* 0x00000000000a7805 */ /* 0x000fe2000001ff00 */
[----:B------:R-:W-:Y:S01]  /*0080*/  ULDC.64 UR26, c[0x0][0x118] ;  /* 0x00004600001a7ab9 */ /* 0x000fe20000000a00 */
[----:B------:R-:W3:Y:S01]  /*0090*/  S2UR UR5, SR_CTAID.Y ;  /* 0x00000000000579c3 */ /* 0x000ee20000002600 */
[----:B0-----:R-:W-:Y:S01]  /*00a0*/  UIADD3 UR4, UR4, 0x1, URZ ;  /* 0x0000000104047890 */ /* 0x001fe2000fffe03f */
[----:B-1----:R-:W-:Y:S01]  /*00b0*/  IMAD.SHL.U32 R0, R2, 0x8, RZ ;  /* 0x0000000802007824 */ /* 0x002fe200078e00ff */
[----:B------:R-:W-:-:S04]  /*00c0*/  SHF.R.U32.HI R3, RZ, 0x1, R2 ;  /* 0x00000001ff037819 */ /* 0x000fc80000011602 */
[----:B------:R-:W-:Y:S01]  /*00d0*/  LOP3.LUT R0, R0, 0x8, RZ, 0xc0, !PT ;  /* 0x0000000800007812 */ /* 0x000fe200078ec0ff */
[----:B---3--:R-:W-:Y:S01]  /*00e0*/  UIMAD UR4, UR4, UR5, URZ ;  /* 0x00000005040472a4 */ /* 0x008fe2000f8e023f */
[----:B------:R-:W-:-:S03]  /*00f0*/  SGXT.U32 R3, R3, 0x7 ;  /* 0x000000070303781a */ /* 0x000fc60000000000 */
[----:B------:R-:W-:Y:S01]  /*0100*/  USHF.L.U32 UR15, UR4, 0x4, URZ ;  /* 0x00000004040f7899 */ /* 0x000fe2000800063f */
[----:B--2---:R-:W-:Y:S01]  /*0110*/  IMAD.SHL.U32 R12, R49, 0x100, RZ ;  /* 0x00000100310c7824 */ /* 0x004fe200078e00ff */
[----:B------:R-:W-:Y:S01]  /*0120*/  PRMT R5, R3, 0x6540, R49 ;  /* 0x0000654003057816 */ /* 0x000fe20000000031 */
[----:B------:R-:W-:Y:S01]  /*0130*/  CS2R R16, SRZ ;  /* 0x0000000000107805 */ /* 0x000fe2000001ff00 */
[----:B------:R-:W-:Y:S01]  /*0140*/  CS2R R18, SRZ ;  /* 0x0000000000127805 */ /* 0x000fe2000001ff00 */
[----:B------:R-:W-:Y:S01]  /*0150*/  ULDC.64 UR4, c[0x0][0x180] ;  /* 0x0000600000047ab9 */ /* 0x000fe20000000a00 */
[----:B------:R-:W-:Y:S02]  /*0160*/  LOP3.LUT R6, R0, UR15, RZ, 0xfc, !PT ;  /* 0x0000000f00067c12 */ /* 0x000fe4000f8efcff */
[----:B------:R-:W-:Y:S02]  /*0170*/  LOP3.LUT R7, R12, 0x80, R3, 0xfe, !PT ;  /* 0x000000800c077812 */ /* 0x000fe400078efe03 */
[----:B------:R-:W-:-:S04]  /*0180*/  ISETP.GE.AND P0, PT, R6, 0x6e00, PT ;  /* 0x00006e000600780c */ /* 0x000fc80003f06270 */
[C---:B------:R-:W-:Y:S01]  /*0190*/  ISETP.LT.AND P1, PT, R5.reuse, c[0x0][0x18c], !P0 ;  /* 0x0000630005007a0c */ /* 0x040fe20004721270 */
[--C-:B------:R-:W-:Y:S01]  /*01a0*/  IMAD R5, R5, 0x6e00, R6.reuse ;  /* 0x00006e0005057824 */ /* 0x100fe200078e0206 */
[C---:B------:R-:W-:Y:S01]  /*01b0*/  ISETP.LT.AND P0, PT, R7.reuse, c[0x0][0x18c], !P0 ;  /* 0x0000630007007a0c */ /* 0x040fe20004701270 */
[----:B------:R-:W-:Y:S02]  /*01c0*/  IMAD R6, R7, 0x6e00, R6 ;  /* 0x00006e0007067824 */ /* 0x000fe400078e0206 */
[----:B------:R-:W-:Y:S02]  /*01d0*/  IMAD.U32 R7, RZ, RZ, UR28 ;  /* 0x0000001cff077e24 */ /* 0x000fe4000f8e00ff */
[----:B------:R-:W-:-:S04]  /*01e0*/  IMAD.WIDE R4, R5, R4, c[0x0][0x160] ;  /* 0x0000580005047625 */ /* 0x000fc800078e0204 */
[----:B------:R-:W-:Y:S02]  /*01f0*/  IMAD.WIDE R6, R6, R7, c[0x0][0x160] ;  /* 0x0000580006067625 */ /* 0x000fe400078e0207 */
[----:B------:R0:W2:Y:S04]  /*0200*/  @P1 LDG.E.EL.128 R8, [R4.64] ;  /* 0x0000001a04081981 */ /* 0x0000a8000c2e1d00 */
[----:B------:R1:W3:Y:S01]  /*0210*/  @P0 LDG.E.EL.128 R16, [R6.64] ;  /* 0x0000001a06100981 */ /* 0x0002e2000c2e1d00 */
[----:B------:R-:W-:Y:S01]  /*0220*/  UIMAD.WIDE UR8, UR15, 0x66666667, URZ ;  /* 0x666666670f0878a5 */ /* 0x000fe2000f8e023f */
[----:B------:R-:W-:Y:S01]  /*0230*/  PRMT R49, R2, 0x6540, R49 ;  /* 0x0000654002317816 */ /* 0x000fe20000000031 */
[----:B------:R-:W-:Y:S01]  /*0240*/  UIMAD UR14, UR5, UR4, URZ ;  /* 0x00000004050e72a4 */ /* 0x000fe2000f8e023f */
[----:B------:R-:W-:Y:S01]  /*0250*/  PRMT R23, RZ, 0x7610, R23 ;  /* 0x00007610ff177816 */ /* 0x000fe20000000017 */
[----:B------:R-:W-:Y:S01]  /*0260*/  UIADD3 UR39, UR15, 0x2, URZ ;  /* 0x000000020f277890 */ /* 0x000fe2000fffe03f */
[----:B0-----:R-:W-:Y:S01]  /*0270*/  LOP3.LUT R5, R3, 0x80, RZ, 0xfc, !PT ;  /* 0x0000008003057812 */ /* 0x001fe200078efcff */
[C---:B------:R-:W-:Y:S01]  /*0280*/  IMAD R3, R0.reuse, 0x101, R3 ;  /* 0x0000010100037824 */ /* 0x040fe200078e0203 */
[----:B------:R-:W-:Y:S01]  /*0290*/  UMOV UR40, UR9 ;  /* 0x0000000900287c82 */ /* 0x000fe20008000000 */
[----:B------:R-:W-:Y:S01]  /*02a0*/  ISETP.GE.AND P6, PT, R49, c[0x0][0x18c], PT ;  /* 0x0000630031007a0c */ /* 0x000fe20003fc6270 */
[----:B-1----:R-:W-:Y:S01]  /*02b0*/  IMAD.U32 R6, RZ, RZ, UR14 ;  /* 0x0000000eff067e24 */ /* 0x002fe2000f8e00ff */
[----:B------:R-:W-:Y:S01]  /*02c0*/  UIADD3 UR37, UR15, 0x5, URZ ;  /* 0x000000050f257890 */ /* 0x000fe2000fffe03f */
[----:B------:R-:W-:Y:S01]  /*02d0*/  IMAD R4, R0, 0x101, R5 ;  /* 0x0000010100047824 */ /* 0x000fe200078e0205 */
[----:B------:R-:W-:Y:S01]  /*02e0*/  USHF.R.U32.HI UR42, URZ, 0x1f, UR40 ;  /* 0x0000001f3f2a7899 */ /* 0x000fe20008011628 */
[----:B------:R-:W-:Y:S01]  /*02f0*/  IMAD.U32 R0, RZ, RZ, UR15 ;  /* 0x0000000fff007e24 */ /* 0x000fe2000f8e00ff */
[----:B------:R-:W-:Y:S01]  /*0300*/  UIMAD.WIDE UR22, UR39, 0x66666667, URZ ;  /* 0x66666667271678a5 */ /* 0x000fe2000f8e023f */
[----:B------:R-:W-:Y:S01]  /*0310*/  IMAD R49, R6, UR15, R49 ;  /* 0x0000000f06317c24 */ /* 0x000fe2000f8e0231 */
[----:B------:R-:W-:Y:S01]  /*0320*/  UISETP.GE.AND UP5, UPT, UR15, 0x6e00, UPT ;  /* 0x00006e000f00788c */ /* 0x000fe2000bfa6270 */
[----:B------:R-:W-:Y:S01]  /*0330*/  IMAD.SHL.U32 R7, R3, 0x2, RZ ;  /* 0x0000000203077824 */ /* 0x000fe200078e00ff */
[----:B------:R-:W-:Y:S01]  /*0340*/  UIMAD.WIDE UR16, UR37, 0x66666667, URZ ;  /* 0x66666667251078a5 */ /* 0x000fe2000f8e023f */
[----:B------:R-:W-:Y:S01]  /*0350*/  IMAD.U32 R6, RZ, RZ, UR39 ;  /* 0x00000027ff067e24 */ /* 0x000fe2000f8e00ff */
[----:B------:R-:W-:Y:S01]  /*0360*/  ULEA.HI.SX32 UR42, UR40, UR42, 0x17 ;  /* 0x0000002a282a7291 */ /* 0x000fe2000f8fba3f */
[----:B------:R-:W-:Y:S01]  /*0370*/  ISETP.LT.AND P0, PT, R0, 0x6e00, !P6 ;  /* 0x00006e000000780c */ /* 0x000fe20007701270 */
[----:B------:R-:W-:Y:S01]  /*0380*/  UIADD3 UR29, UR15, 0x4, URZ ;  /* 0x000000040f1d7890 */ /* 0x000fe2000fffe03f */
[----:B------:R-:W-:Y:S01]  /*0390*/  PRMT R35, RZ, 0x7610, R35 ;  /* 0x00007610ff237816 */ /* 0x000fe20000000023 */
[----:B------:R-:W-:Y:S01]  /*03a0*/  USHF.R.U32.HI UR22, URZ, 0x1f, UR23 ;  /* 0x0000001f3f167899 */ /* 0x000fe20008011617 */
[----:B------:R-:W-:Y:S01]  /*03b0*/  ISETP.LT.AND P4, PT, R6, 0x6e00, !P6 ;  /* 0x00006e000600780c */ /* 0x000fe20007781270 */
[----:B------:R-:W-:Y:S01]  /*03c0*/  UIMAD UR16, UR42, -0x500, UR15 ;  /* 0xfffffb002a1078a4 */ /* 0x000fe2000f8e020f */
[----:B------:R-:W-:Y:S01]  /*03d0*/  P2R R5, PR, RZ, 0x1 ;  /* 0x00000001ff057803 */ /* 0x000fe20000000000 */
[----:B------:R-:W-:Y:S01]  /*03e0*/  ULDC.64 UR4, c[0x0][0x168] ;  /* 0x00005a0000047ab9 */ /* 0x000fe20000000a00 */
[----:B------:R-:W-:Y:S01]  /*03f0*/  PLOP3.LUT P0, PT, PT, PT, UP5, 0x80, 0x0 ;  /* 0x000000000000781c */ /* 0x000fe20003f0f058 */
[----:B------:R-:W-:-:S02]  /*0400*/  UISETP.GE.AND UP0, UPT, UR39, 0x6e00, UPT ;  /* 0x00006e002700788c */ /* 0x000fc4000bf06270 */
[----:B------:R-:W-:Y:S02]  /*0410*/  UIADD3 UR38, UR15, 0x1, URZ ;  /* 0x000000010f267890 */ /* 0x000fe4000fffe03f */
[----:B------:R-:W-:Y:S02]  /*0420*/  UIADD3 UR41, UR15, 0x3, URZ ;  /* 0x000000030f297890 */ /* 0x000fe4000fffe03f */
[----:B------:R-:W-:Y:S01]  /*0430*/  UISETP.GE.AND UP3, UPT, UR37, 0x6e00, UPT ;  /* 0x00006e002500788c */ /* 0x000fe2000bf66270 */
[----:B------:R-:W-:Y:S01]  /*0440*/  PLOP3.LUT P2, PT, PT, PT, UP0, 0x80, 0x0 ;  /* 0x000000000000781c */ /* 0x000fe20003f4f008 */
[----:B------:R-:W-:Y:S01]  /*0450*/  UIMAD.WIDE UR20, UR29, 0x66666667, URZ ;  /* 0x666666671d1478a5 */ /* 0x000fe2000f8e023f */
[----:B------:R-:W-:Y:S01]  /*0460*/  PRMT R27, RZ, 0x7610, R27 ;  /* 0x00007610ff1b7816 */ /* 0x000fe2000000001b */
[----:B------:R-:W-:Y:S01]  /*0470*/  ULEA.HI.SX32 UR22, UR23, UR22, 0x17 ;  /* 0x0000001617167291 */ /* 0x000fe2000f8fba3f */
[----:B------:R-:W-:Y:S01]  /*0480*/  PRMT R32, RZ, 0x7610, R32 ;  /* 0x00007610ff207816 */ /* 0x000fe20000000020 */
[----:B------:R-:W-:Y:S01]  /*0490*/  UMOV UR46, UR17 ;  /* 0x00000011002e7c82 */ /* 0x000fe20008000000 */
[----:B------:R-:W-:Y:S01]  /*04a0*/  IMAD.U32 R28, RZ, RZ, UR28 ;  /* 0x0000001cff1c7e24 */ /* 0x000fe2000f8e00ff */
[----:B------:R-:W-:Y:S01]  /*04b0*/  UIMAD.WIDE UR16, UR16, UR28, UR4 ;  /* 0x0000001c101072a5 */ /* 0x000fe2000f8e0204 */
[----:B------:R-:W-:Y:S01]  /*04c0*/  PRMT R24, RZ, 0x7610, R24 ;  /* 0x00007610ff187816 */ /* 0x000fe20000000018 */
[----:B------:R-:W-:Y:S01]  /*04d0*/  UIMAD UR20, UR22, -0x500, UR39 ;  /* 0xfffffb00161478a4 */ /* 0x000fe2000f8e0227 */
[----:B------:R-:W-:Y:S01]  /*04e0*/  PRMT R33, RZ, 0x7610, R33 ;  /* 0x00007610ff217816 */ /* 0x000fe20000000021 */
[----:B------:R-:W-:Y:S01]  /*04f0*/  UIMAD.WIDE UR24, UR38, 0x66666667, URZ ;  /* 0x66666667261878a5 */ /* 0x000fe2000f8e023f */
[----:B------:R-:W-:Y:S01]  /*0500*/  PRMT R34, RZ, 0x7610, R34 ;  /* 0x00007610ff227816 */ /* 0x000fe20000000022 */
[----:B------:R-:W-:Y:S01]  /*0510*/  UIMAD.WIDE UR18, UR41, 0x66666667, URZ ;  /* 0x66666667291278a5 */ /* 0x000fe2000f8e023f */
[----:B------:R-:W-:Y:S01]  /*0520*/  PRMT R25, RZ, 0x7610, R25 ;  /* 0x00007610ff197816 */ /* 0x000fe20000000019 */
[----:B------:R-:W-:Y:S01]  /*0530*/  UMOV UR44, UR21 ;  /* 0x00000015002c7c82 */ /* 0x000fe20008000000 */
[----:B------:R-:W-:Y:S01]  /*0540*/  IMAD.U32 R3, RZ, RZ, UR38 ;  /* 0x00000026ff037e24 */ /* 0x000fe2000f8e00ff */
[----:B------:R-:W-:-:S02]  /*0550*/  UIMAD.WIDE UR20, UR20, UR28, UR4 ;  /* 0x0000001c141472a5 */ /* 0x000fc4000f8e0204 */
[----:B------:R-:W-:Y:S02]  /*0560*/  UIADD3 UR35, UR15, 0x7, URZ ;  /* 0x000000070f237890 */ /* 0x000fe4000fffe03f */
[----:B------:R-:W-:Y:S02]  /*0570*/  UIADD3 UR36, UR15, 0x6, URZ ;  /* 0x000000060f247890 */ /* 0x000fe4000fffe03f */
[----:B------:R-:W-:Y:S01]  /*0580*/  UIADD3 UR34, UR15, 0x8, URZ ;  /* 0x000000080f227890 */ /* 0x000fe2000fffe03f */
[----:B------:R-:W-:Y:S01]  /*0590*/  IMAD.U32 R13, RZ, RZ, UR21 ;  /* 0x00000015ff0d7e24 */ /* 0x000fe2000f8e00ff */
[----:B------:R-:W-:Y:S02]  /*05a0*/  USHF.R.U32.HI UR24, URZ, 0x1f, UR25 ;  /* 0x0000001f3f187899 */ /* 0x000fe40008011619 */
[----:B------:R-:W-:Y:S02]  /*05b0*/  UIADD3 UR33, UR15, 0x9, URZ ;  /* 0x000000090f217890 */ /* 0x000fe4000fffe03f */
[----:B------:R-:W-:-:S02]  /*05c0*/  UIADD3 UR31, UR15, 0xb, URZ ;  /* 0x0000000b0f1f7890 */ /* 0x000fc4000fffe03f */
[----:B------:R-:W-:Y:S01]  /*05d0*/  UIADD3 UR32, UR15, 0xa, URZ ;  /* 0x0000000a0f207890 */ /* 0x000fe2000fffe03f */
[----:B------:R-:W-:Y:S01]  /*05e0*/  PRMT R26, RZ, 0x7610, R26 ;  /* 0x00007610ff1a7816 */ /* 0x000fe2000000001a */
[----:B------:R-:W-:Y:S01]  /*05f0*/  UMOV UR40, UR19 ;  /* 0x0000001300287c82 */ /* 0x000fe20008000000 */
[----:B------:R-:W-:Y:S01]  /*0600*/  IADD3 R44, R49, UR14, RZ ;  /* 0x0000000e312c7c10 */ /* 0x000fe2000fffe0ff */
[----:B------:R-:W-:Y:S02]  /*0610*/  UISETP.GE.AND UP6, UPT, UR38, 0x6e00, UPT ;  /* 0x00006e002600788c */ /* 0x000fe4000bfc6270 */
[----:B------:R-:W-:Y:S01]  /*0620*/  UIADD3 UR30, UR15, 0xc, URZ ;  /* 0x0000000c0f1e7890 */ /* 0x000fe2000fffe03f */
[----:B------:R-:W-:Y:S01]  /*0630*/  PRMT R21, RZ, 0x7610, R21 ;  /* 0x00007610ff157816 */ /* 0x000fe20000000015 */
[----:B------:R-:W-:Y:S01]  /*0640*/  ULEA.HI.SX32 UR24, UR25, UR24, 0x17 ;  /* 0x0000001819187291 */ /* 0x000fe2000f8fba3f */
[----:B------:R-:W-:Y:S01]  /*0650*/  IMAD.U32 R30, RZ, RZ, UR28 ;  /* 0x0000001cff1e7e24 */ /* 0x000fe2000f8e00ff */
[----:B------:R-:W-:Y:S01]  /*0660*/  USHF.R.U32.HI UR43, URZ, 0x1f, UR40 ;  /* 0x0000001f3f2b7899 */ /* 0x000fe20008011628 */
[----:B------:R-:W-:Y:S01]  /*0670*/  PLOP3.LUT P1, PT, PT, PT, UP6, 0x80, 0x0 ;  /* 0x000000000000781c */ /* 0x000fe20003f2f068 */
[----:B------:R-:W-:Y:S01]  /*0680*/  USHF.R.U32.HI UR47, URZ, 0x1f, UR46 ;  /* 0x0000001f3f2f7899 */ /* 0x000fe2000801162e */
[----:B------:R-:W-:Y:S01]  /*0690*/  PRMT R22, RZ, 0x7610, R22 ;  /* 0x00007610ff167816 */ /* 0x000fe20000000016 */
[----:B------:R-:W-:Y:S01]  /*06a0*/  UIMAD UR18, UR24, -0x500, UR38 ;  /* 0xfffffb00181278a4 */ /* 0x000fe2000f8e0226 */
[----:B------:R-:W-:Y:S01]  /*06b0*/  MOV R37, UR28 ;  /* 0x0000001c00257c02 */ /* 0x000fe20008000f00 */
[----:B------:R-:W-:-:S02]  /*06c0*/  UISETP.GE.AND UP1, UPT, UR41, 0x6e00, UPT ;  /* 0x00006e002900788c */ /* 0x000fc4000bf26270 */
[----:B------:R-:W-:Y:S01]  /*06d0*/  UISETP.GE.AND UP2, UPT, UR29, 0x6e00, UPT ;  /* 0x00006e001d00788c */ /* 0x000fe2000bf46270 */
[----:B------:R-:W-:Y:S01]  /*06e0*/  IMAD.WIDE R28, R49, R28, c[0x0][0x170] ;  /* 0x00005c00311c7625 */ /* 0x000fe200078e021c */
[----:B------:R-:W-:Y:S01]  /*06f0*/  ULEA.HI.SX32 UR43, UR40, UR43, 0x17 ;  /* 0x0000002b282b7291 */ /* 0x000fe2000f8fba3f */
[----:B------:R-:W-:Y:S01]  /*0700*/  ISETP.LT.AND P5, PT, R3, 0x6e00, !P6 ;  /* 0x00006e000300780c */ /* 0x000fe200077a1270 */
[----:B------:R-:W-:Y:S01]  /*0710*/  ULEA.HI.SX32 UR47, UR46, UR47, 0x17 ;  /* 0x0000002f2e2f7291 */ /* 0x000fe2000f8fba3f */
[----:B--2---:R-:W-:Y:S01]  /*0720*/  SHF.R.U32.HI R20, RZ, 0x10, R11 ;  /* 0x00000010ff147819 */ /* 0x004fe2000001160b */
[----:B------:R0:W-:Y:S01]  /*0730*/  STS.U16 [R7+0xc0c], R11 ;  /* 0x000c0c0b07007388 */ /* 0x0001e20000000400 */
[----:B------:R-:W-:Y:S01]  /*0740*/  SHF.R.U32.HI R6, RZ, 0x10, R8 ;  /* 0x00000010ff067819 */ /* 0x000fe20000011608 */
[----:B------:R-:W-:Y:S01]  /*0750*/  UIMAD.WIDE UR18, UR18, UR28, UR4 ;  /* 0x0000001c121272a5 */ /* 0x000fe2000f8e0204 */
[----:B------:R-:W-:Y:S01]  /*0760*/  SHF.R.U32.HI R12, RZ, 0x10, R9 ;  /* 0x00000010ff0c7819 */ /* 0x000fe20000011609 */
[----:B------:R1:W-:Y:S01]  /*0770*/  STS.U16 [R7], R8 ;  /* 0x0000000807007388 */ /* 0x0003e20000000400 */
[----:B------:R-:W-:Y:S01]  /*0780*/  SHF.R.U32.HI R14, RZ, 0x10, R10 ;  /* 0x00000010ff0e7819 */ /* 0x000fe2000001160a */
[----:B------:R-:W-:Y:S01]  /*0790*/  USHF.R.U32.HI UR45, URZ, 0x1f, UR44 ;  /* 0x0000001f3f2d7899 */ /* 0x000fe2000801162c */
[----:B------:R-:W-:Y:S01]  /*07a0*/  LOP3.LUT R2, R2, 0xff, RZ, 0xc0, !PT ;  /* 0x000000ff02027812 */ /* 0x000fe200078ec0ff */
[----:B------:R2:W-:Y:S01]  /*07b0*/  STS.U16 [R7+0x404], R9 ;  /* 0x0004040907007388 */ /* 0x0005e20000000400 */
[----:B------:R-:W-:Y:S01]  /*07c0*/  UIMAD.WIDE UR12, UR35, 0x66666667, URZ ;  /* 0x66666667230c78a5 */ /* 0x000fe2000f8e023f */
[----:B0-----:R-:W-:Y:S01]  /*07d0*/  IMAD.SHL.U32 R11, R4, 0x2, RZ ;  /* 0x00000002040b7824 */ /* 0x001fe200078e00ff */
[----:B---3--:R-:W-:Y:S01]  /*07e0*/  SHF.R.U32.HI R4, RZ, 0x10, R16 ;  /* 0x00000010ff047819 */ /* 0x008fe20000011610 */
[----:B------:R0:W-:Y:S01]  /*07f0*/  STS.U16 [R7+0x808], R10 ;  /* 0x0008080a07007388 */ /* 0x0001e20000000400 */
[----:B------:R-:W-:Y:S01]  /*0800*/  ULEA.HI.SX32 UR45, UR44, UR45, 0x17 ;  /* 0x0000002d2c2d7291 */ /* 0x000fe2000f8fba3f */
[----:B-1----:R-:W-:Y:S01]  /*0810*/  IMAD.U32 R8, RZ, RZ, UR16 ;  /* 0x00000010ff087e24 */ /* 0x002fe2000f8e00ff */
[----:B------:R-:W-:Y:S01]  /*0820*/  UIMAD.WIDE UR10, UR36, 0x66666667, URZ ;  /* 0x66666667240a78a5 */ /* 0x000fe2000f8e023f */
[----:B------:R1:W-:Y:S01]  /*0830*/  STS.U16 [R7+0x202], R6 ;  /* 0x0002020607007388 */ /* 0x0003e20000000400 */
[----:B------:R-:W-:Y:S01]  /*0840*/  UISETP.GE.AND UP5, UPT, UR35, 0x6e00, UPT ;  /* 0x00006e002300788c */ /* 0x000fe2000bfa6270 */
[----:B--2---:R-:W-:Y:S01]  /*0850*/  IMAD.U32 R9, RZ, RZ, UR17 ;  /* 0x00000011ff097e24 */ /* 0x004fe2000f8e00ff */
[----:B------:R-:W-:Y:S01]  /*0860*/  UIMAD.WIDE UR6, UR34, 0x66666667, URZ ;  /* 0x66666667220678a5 */ /* 0x000fe2000f8e023f */
[----:B------:R2:W-:Y:S01]  /*0870*/  STS.U16 [R7+0x606], R12 ;  /* 0x0006060c07007388 */ /* 0x0005e20000000400 */
[----:B------:R-:W-:Y:S01]  /*0880*/  UISETP.GE.AND UP4, UPT, UR36, 0x6e00, UPT ;  /* 0x00006e002400788c */ /* 0x000fe2000bf86270 */
[----:B0-----:R-:W-:Y:S01]  /*0890*/  IMAD.U32 R10, RZ, RZ, UR18 ;  /* 0x00000012ff0a7e24 */ /* 0x001fe2000f8e00ff */
[----:B------:R-:W-:Y:S01]  /*08a0*/  UIMAD.WIDE UR8, UR33, 0x66666667, URZ ;  /* 0x66666667210878a5 */ /* 0x000fe2000f8e023f */
[----:B------:R-:W-:Y:S04]  /*08b0*/  STS.U16 [R7+0xa0a], R14 ;  /* 0x000a0a0e07007388 */ /* 0x000fe80000000400 */
[----:B------:R-:W-:Y:S01]  /*08c0*/  STS.U16 [R7+0x100], R16 ;  /* 0x0001001007007388 */ /* 0x000fe20000000400 */
[----:B-1----:R-:W-:Y:S01]  /*08d0*/  SHF.R.U32.HI R6, RZ, 0x10, R17 ;  /* 0x00000010ff067819 */ /* 0x002fe20000011611 */
[----:B--2---:R-:W-:Y:S01]  /*08e0*/  IMAD.U32 R12, RZ, RZ, UR20 ;  /* 0x00000014ff0c7e24 */ /* 0x004fe2000f8e00ff */
[----:B------:R-:W-:Y:S01]  /*08f0*/  UISETP.GE.AND UP0, UPT, UR33, 0x6e00, UPT ;  /* 0x00006e002100788c */ /* 0x000fe2000bf06270 */
[----:B------:R0:W-:Y:S01]  /*0900*/  STS.U16 [R7+0xe0e], R20 ;  /* 0x000e0e1407007388 */ /* 0x0001e20000000400 */
[----:B------:R-:W-:Y:S01]  /*0910*/  UISETP.GE.AND UP6, UPT, UR34, 0x6e00, UPT ;  /* 0x00006e002200788c */ /* 0x000fe2000bfc6270 */
[----:B------:R-:W-:-:S02]  /*0920*/  IADD3 R42, R44, UR14, RZ ;  /* 0x0000000e2c2a7c10 */ /* 0x000fc4000fffe0ff */
[----:B------:R1:W-:Y:S01]  /*0930*/  STS.U16 [R11+0x202], R4 ;  /* 0x000202040b007388 */ /* 0x0003e20000000400 */
[----:B------:R-:W-:Y:S01]  /*0940*/  P2R R3, PR, RZ, 0x20 ;  /* 0x00000020ff037803 */ /* 0x000fe20000000000 */
[----:B------:R-:W-:Y:S01]  /*0950*/  IMAD.U32 R47, RZ, RZ, UR28 ;  /* 0x0000001cff2f7e24 */ /* 0x000fe2000f8e00ff */
[----:B------:R-:W-:Y:S01]  /*0960*/  P2R R15, PR, RZ, 0x10 ;  /* 0x00000010ff0f7803 */ /* 0x000fe20000000000 */
[----:B------:R-:W-:Y:S01]  /*0970*/  STS.U16 [R11+0x404], R17 ;  /* 0x000404110b007388 */ /* 0x000fe20000000400 */
[----:B0-----:R-:W-:-:S03]  /*0980*/  SHF.R.U32.HI R7, RZ, 0x10, R19 ;  /* 0x00000010ff077819 */ /* 0x001fc60000011613 */
[----:B------:R0:W-:Y:S01]  /*0990*/  STS.U16 [R11+0x606], R6 ;  /* 0x000606060b007388 */ /* 0x0001e20000000400 */
[----:B-1----:R-:W-:-:S03]  /*09a0*/  SHF.R.U32.HI R4, RZ, 0x10, R18 ;  /* 0x00000010ff047819 */ /* 0x002fc60000011612 */
[----:B------:R-:W-:Y:S04]  /*09b0*/  STS.U16 [R11+0x808], R18 ;  /* 0x000808120b007388 */ /* 0x000fe80000000400 */
[----:B------:R-:W-:Y:S01]  /*09c0*/  STS.U16 [R11+0xa0a], R4 ;  /* 0x000a0a040b007388 */ /* 0x000fe20000000400 */
[----:B0-----:R-:W-:-:S03]  /*09d0*/  PRMT R6, RZ, 0x7610, R6 ;  /* 0x00007610ff067816 */ /* 0x001fc60000000006 */
[----:B------:R-:W-:Y:S04]  /*09e0*/  STS.U16 [R11+0xc0c], R19 ;  /* 0x000c0c130b007388 */ /* 0x000fe80000000400 */
[----:B------:R-:W-:Y:S04]  /*09f0*/  STS.U16 [R11+0xe0e], R7 ;  /* 0x000e0e070b007388 */ /* 0x000fe80000000400 */
[----:B------:R-:W-:Y:S06]  /*0a00*/  BAR.SYNC 0x0 ;  /* 0x0000000000007b1d */ /* 0x000fec0000000000 */
[----:B------:R0:W2:Y:S01]  /*0a10*/  @!P0 LDG.E.EL.U16 R23, [R8.64] ;  /* 0x0000001a08178981 */ /* 0x0000a2000c2e1500 */
[----:B------:R-:W-:Y:S01]  /*0a20*/  UIMAD UR16, UR43, -0x500, UR41 ;  /* 0xfffffb002b1078a4 */ /* 0x000fe2000f8e0229 */
[----:B------:R-:W-:-:S02]  /*0a30*/  MOV R11, UR19 ;  /* 0x00000013000b7c02 */ /* 0x000fc40008000f00 */
[----:B------:R1:W3:Y:S01]  /*0a40*/  @!P2 LDG.E.EL.U16 R6, [R12.64] ;  /* 0x0000001a0c06a981 */ /* 0x0002e2000c2e1500 */
[----:B------:R-:W-:Y:S01]  /*0a50*/  UIMAD UR20, UR47, -0x500, UR37 ;  /* 0xfffffb002f1478a4 */ /* 0x000fe2000f8e0225 */
[----:B------:R-:W-:Y:S02]  /*0a60*/  PLOP3.LUT P0, PT, PT, PT, UP1, 0x80, 0x0 ;  /* 0x000000000000781c */ /* 0x000fe40003f0f018 */
[----:B------:R-:W-:Y:S01]  /*0a70*/  PLOP3.LUT P2, PT, PT, PT, UP3, 0x80, 0x0 ;  /* 0x000000000000781c */ /* 0x000fe20003f4f038 */
[----:B------:R-:W-:Y:S01]  /*0a80*/  UIMAD.WIDE UR16, UR16, UR28, UR4 ;  /* 0x0000001c101072a5 */ /* 0x000fe2000f8e0204 */
[----:B------:R-:W-:Y:S01]  /*0a90*/  PRMT R16, RZ, 0x7610, R16 ;  /* 0x00007610ff107816 */ /* 0x000fe20000000010 */
[----:B------:R-:W-:Y:S01]  /*0aa0*/  UIMAD.WIDE UR20, UR20, UR28, UR4 ;  /* 0x0000001c141472a5 */ /* 0x000fe2000f8e0204 */
[----:B------:R4:W5:Y:S01]  /*0ab0*/  @!P1 LDG.E.EL.U16 R35, [R10.64] ;  /* 0x0000001a0a239981 */ /* 0x000962000c2e1500 */
[----:B------:R-:W-:Y:S01]  /*0ac0*/  UIMAD UR18, UR45, -0x500, UR29 ;  /* 0xfffffb002d1278a4 */ /* 0x000fe2000f8e021d */
[----:B------:R-:W-:Y:S01]  /*0ad0*/  PLOP3.LUT P1, PT, PT, PT, UP2, 0x80, 0x0 ;  /* 0x000000000000781c */ /* 0x000fe20003f2f028 */
[----:B0-----:R-:W-:-:S02]  /*0ae0*/  IMAD.U32 R8, RZ, RZ, UR16 ;  /* 0x00000010ff087e24 */ /* 0x001fc4000f8e00ff */
[----:B------:R-:W-:Y:S02]  /*0af0*/  IMAD.U32 R9, RZ, RZ, UR17 ;  /* 0x00000011ff097e24 */ /* 0x000fe4000f8e00ff */
[----:B-1----:R-:W-:Y:S02]  /*0b00*/  IMAD.U32 R12, RZ, RZ, UR20 ;  /* 0x00000014ff0c7e24 */ /* 0x002fe4000f8e00ff */
[----:B------:R-:W-:Y:S01]  /*0b10*/  IMAD.U32 R13, RZ, RZ, UR21 ;  /* 0x00000015ff0d7e24 */ /* 0x000fe2000f8e00ff */
[----:B------:R-:W-:Y:S01]  /*0b20*/  UIMAD.WIDE UR18, UR18, UR28, UR4 ;  /* 0x0000001c121272a5 */ /* 0x000fe2000f8e0204 */
[----:B------:R0:W5:Y:S04]  /*0b30*/  @!P0 LDG.E.EL.U16 R27, [R8.64] ;  /* 0x0000001a081b8981 */ /* 0x000168000c2e1500 */
[----:B------:R1:W5:Y:S01]  /*0b40*/  @!P2 LDG.E.EL.U16 R16, [R12.64] ;  /* 0x0000001a0c10a981 */ /* 0x000362000c2e1500 */
[----:B------:R-:W-:Y:S01]  /*0b50*/  ISETP.LT.AND P2, PT, R0, 0x6e00, !P6 ;  /* 0x00006e000000780c */ /* 0x000fe20007741270 */
[----:B----4-:R-:W-:-:S02]  /*0b60*/  IMAD.U32 R10, RZ, RZ, UR18 ;  /* 0x00000012ff0a7e24 */ /* 0x010fc4000f8e00ff */
[----:B------:R-:W-:-:S05]  /*0b70*/  IMAD.U32 R11, RZ, RZ, UR19 ;  /* 0x00000013ff0b7e24 */ /* 0x000fca000f8e00ff */
[----:B------:R4:W5:Y:S05]  /*0b80*/  @!P1 LDG.E.EL.U16 R32, [R10.64] ;  /* 0x0000001a0a209981 */ /* 0x00096a000c2e1500 */
[----:B------:R0:W5:Y:S01]  /*0b90*/  @P2 LDG.E.EL.U16 R24, [R28.64] ;  /* 0x0000001a1c182981 */ /* 0x000162000c2e1500 */
[----:B------:R-:W-:Y:S02]  /*0ba0*/  USHF.R.U32.HI UR12, URZ, 0x1f, UR13 ;  /* 0x0000001f3f0c7899 */ /* 0x000fe4000801160d */
[----:B------:R-:W-:Y:S02]  /*0bb0*/  USHF.R.U32.HI UR10, URZ, 0x1f, UR11 ;  /* 0x0000001f3f0a7899 */ /* 0x000fe4000801160b */
[----:B------:R-:W-:-:S02]  /*0bc0*/  ULEA.HI.SX32 UR12, UR13, UR12, 0x17 ;  /* 0x0000000c0d0c7291 */ /* 0x000fc4000f8fba3f */
[----:B------:R-:W-:Y:S02]  /*0bd0*/  ULEA.HI.SX32 UR10, UR11, UR10, 0x17 ;  /* 0x0000000a0b0a7291 */ /* 0x000fe4000f8fba3f */
[----:B------:R-:W-:Y:S01]  /*0be0*/  UIMAD UR12, UR12, -0x500, UR35 ;  /* 0xfffffb000c0c78a4 */ /* 0x000fe2000f8e0223 */
[----:B------:R-:W-:Y:S01]  /*0bf0*/  PLOP3.LUT P1, PT, PT, PT, UP5, 0x80, 0x0 ;  /* 0x000000000000781c */ /* 0x000fe20003f2f058 */
[----:B------:R-:W-:Y:S02]  /*0c00*/  USHF.R.U32.HI UR6, URZ, 0x1f, UR7 ;  /* 0x0000001f3f067899 */ /* 0x000fe40008011607 */
[----:B------:R-:W-:Y:S01]  /*0c10*/  UIMAD UR10, UR10, -0x500, UR36 ;  /* 0xfffffb000a0a78a4 */ /* 0x000fe2000f8e0224 */
[----:B------:R-:W-:Y:S01]  /*0c20*/  PLOP3.LUT P0, PT, PT, PT, UP4, 0x80, 0x0 ;  /* 0x000000000000781c */ /* 0x000fe20003f0f048 */
[----:B------:R-:W-:Y:S02]  /*0c30*/  UIMAD.WIDE UR12, UR12, UR28, UR4 ;  /* 0x0000001c0c0c72a5 */ /* 0x000fe4000f8e0204 */
[----:B------:R-:W-:-:S02]  /*0c40*/  ULEA.HI.SX32 UR6, UR7, UR6, 0x17 ;  /* 0x0000000607067291 */ /* 0x000fc4000f8fba3f */
[----:B------:R-:W-:Y:S02]  /*0c50*/  USHF.R.U32.HI UR8, URZ, 0x1f, UR9 ;  /* 0x0000001f3f087899 */ /* 0x000fe40008011609 */
[----:B------:R-:W-:Y:S01]  /*0c60*/  UIMAD.WIDE UR10, UR10, UR28, UR4 ;  /* 0x0000001c0a0a72a5 */ /* 0x000fe2000f8e0204 */
[----:B----4-:R-:W-:Y:S01]  /*0c70*/  MOV R10, UR12 ;  /* 0x0000000c000a7c02 */ /* 0x010fe20008000f00 */
[----:B------:R-:W-:Y:S01]  /*0c80*/  UIMAD UR6, UR6, -0x500, UR34 ;  /* 0xfffffb00060678a4 */ /* 0x000fe2000f8e0222 */
[----:B------:R-:W-:Y:S01]  /*0c90*/  IMAD.U32 R11, RZ, RZ, UR13 ;  /* 0x0000000dff0b7e24 */ /* 0x000fe2000f8e00ff */
[----:B------:R-:W-:Y:S02]  /*0ca0*/  ULEA.HI.SX32 UR8, UR9, UR8, 0x17 ;  /* 0x0000000809087291 */ /* 0x000fe4000f8fba3f */
[----:B0-----:R-:W-:Y:S01]  /*0cb0*/  IMAD.U32 R8, RZ, RZ, UR10 ;  /* 0x0000000aff087e24 */ /* 0x001fe2000f8e00ff */
[----:B------:R-:W-:Y:S01]  /*0cc0*/  UIMAD.WIDE UR6, UR6, UR28, UR4 ;  /* 0x0000001c060672a5 */ /* 0x000fe2000f8e0204 */
[----:B------:R-:W-:Y:S01]  /*0cd0*/  IMAD.U32 R9, RZ, RZ, UR11 ;  /* 0x0000000bff097e24 */ /* 0x000fe2000f8e00ff */
[----:B------:R-:W-:Y:S01]  /*0ce0*/  UIMAD UR8, UR8, -0x500, UR33 ;  /* 0xfffffb00080878a4 */ /* 0x000fe2000f8e0221 */
[----:B------:R0:W4:Y:S01]  /*0cf0*/  @!P1 LDG.E.EL.U16 R33, [R10.64] ;  /* 0x0000001a0a219981 */ /* 0x000122000c2e1500 */
[----:B------:R-:W-:Y:S01]  /*0d00*/  UIMAD.WIDE UR18, UR31, 0x66666667, URZ ;  /* 0x666666671f1278a5 */ /* 0x000fe2000f8e023f */
[----:B------:R-:W-:Y:S01]  /*0d10*/  PLOP3.LUT P1, PT, PT, PT, UP0, 0x80, 0x0 ;  /* 0x000000000000781c */ /* 0x000fe20003f2f008 */
[----:B------:R-:W-:Y:S01]  /*0d20*/  UIMAD.WIDE UR8, UR8, UR28, UR4 ;  /* 0x0000001c080872a5 */ /* 0x000fe2000f8e0204 */
[----:B------:R0:W4:Y:S01]  /*0d30*/  @!P0 LDG.E.EL.U16 R34, [R8.64] ;  /* 0x0000001a08228981 */ /* 0x000122000c2e1500 */
[----:B------:R-:W-:Y:S01]  /*0d40*/  UIMAD.WIDE UR16, UR32, 0x66666667, URZ ;  /* 0x66666667201078a5 */ /* 0x000fe2000f8e023f */
[----:B------:R-:W-:Y:S01]  /*0d50*/  PLOP3.LUT P0, PT, PT, PT, UP6, 0x80, 0x0 ;  /* 0x000000000000781c */ /* 0x000fe20003f0f068 */
[----:B------:R-:W-:Y:S01]  /*0d60*/  UISETP.GE.AND UP2, UPT, UR31, 0x6e00, UPT ;  /* 0x00006e001f00788c */ /* 0x000fe2000bf46270 */
[----:B0-----:R-:W-:Y:S01]  /*0d70*/  IMAD.U32 R9, RZ, RZ, UR7 ;  /* 0x00000007ff097e24 */ /* 0x001fe2000f8e00ff */
[----:B------:R-:W-:Y:S01]  /*0d80*/  USHF.R.U32.HI UR7, URZ, 0x1f, UR19 ;  /* 0x0000001f3f077899 */ /* 0x000fe20008011613 */
[----:B------:R-:W-:Y:S01]  /*0d90*/  IMAD.U32 R8, RZ, RZ, UR6 ;  /* 0x00000006ff087e24 */ /* 0x000fe2000f8e00ff */
[----:B------:R-:W-:Y:S01]  /*0da0*/  USHF.R.U32.HI UR6, URZ, 0x1f, UR17 ;  /* 0x0000001f3f067899 */ /* 0x000fe20008011611 */
[----:B------:R-:W-:Y:S01]  /*0db0*/  IMAD.U32 R10, RZ, RZ, UR8 ;  /* 0x00000008ff0a7e24 */ /* 0x000fe2000f8e00ff */
[----:B------:R-:W-:Y:S01]  /*0dc0*/  ULEA.HI.SX32 UR7, UR19, UR7, 0x17 ;  /* 0x0000000713077291 */ /* 0x000fe2000f8fba3f */
[----:B------:R-:W-:Y:S01]  /*0dd0*/  IMAD.U32 R11, RZ, RZ, UR9 ;  /* 0x00000009ff0b7e24 */ /* 0x000fe2000f8e00ff */
[----:B------:R-:W-:Y:S01]  /*0de0*/  ULEA.HI.SX32 UR6, UR17, UR6, 0x17 ;  /* 0x0000000611067291 */ /* 0x000fe2000f8fba3f */
[----:B------:R-:W-:Y:S01]  /*0df0*/  IMAD.U32 R4, RZ, RZ, UR41 ;  /* 0x00000029ff047e24 */ /* 0x000fe2000f8e00ff */
[----:B------:R-:W-:Y:S01]  /*0e00*/  UIMAD UR8, UR7, -0x500, UR31 ;  /* 0xfffffb00070878a4 */ /* 0x000fe2000f8e021f */
[----:B------:R-:W-:Y:S01]  /*0e10*/  IMAD.U32 R7, RZ, RZ, UR28 ;  /* 0x0000001cff077e24 */ /* 0x000fe2000f8e00ff */
[----:B------:R0:W4:Y:S01]  /*0e20*/  @!P1 LDG.E.EL.U16 R25, [R10.64] ;  /* 0x0000001a0a199981 */ /* 0x000122000c2e1500 */
[----:B------:R-:W-:Y:S01]  /*0e30*/  PLOP3.LUT P1, PT, PT, PT, UP2, 0x80, 0x0 ;  /* 0x000000000000781c */ /* 0x000fe20003f2f028 */
[----:B------:R-:W-:-:S02]  /*0e40*/  UIMAD UR6, UR6, -0x500, UR32 ;  /* 0xfffffb00060678a4 */ /* 0x000fc4000f8e0220 */
[----:B------:R-:W-:Y:S01]  /*0e50*/  UISETP.GE.AND UP1, UPT, UR32, 0x6e00, UPT ;  /* 0x00006e002000788c */ /* 0x000fe2000bf26270 */
[----:B------:R1:W4:Y:S01]  /*0e60*/  @!P0 LDG.E.EL.U16 R26, [R8.64] ;  /* 0x0000001a081a8981 */ /* 0x000322000c2e1500 */
[----:B------:R-:W-:Y:S02]  /*0e70*/  UIMAD.WIDE UR8, UR8, UR28, UR4 ;  /* 0x0000001c080872a5 */ /* 0x000fe4000f8e0204 */
[----:B------:R-:W-:Y:S01]  /*0e80*/  UIMAD.WIDE UR6, UR6, UR28, UR4 ;  /* 0x0000001c060672a5 */ /* 0x000fe2000f8e0204 */
[----:B------:R-:W-:Y:S01]  /*0e90*/  PRMT R19, RZ, 0x7610, R19 ;  /* 0x00007610ff137816 */ /* 0x000fe20000000013 */
[----:B------:R-:W-:Y:S01]  /*0ea0*/  UIMAD.WIDE UR10, UR30, 0x66666667, URZ ;  /* 0x666666671e0a78a5 */ /* 0x000fe2000f8e023f */
[----:B------:R-:W-:Y:S01]  /*0eb0*/  PLOP3.LUT P0, PT, PT, PT, UP1, 0x80, 0x0 ;  /* 0x000000000000781c */ /* 0x000fe20003f0f018 */
[----:B0-----:R-:W-:Y:S01]  /*0ec0*/  IMAD.U32 R10, RZ, RZ, UR8 ;  /* 0x00000008ff0a7e24 */ /* 0x001fe2000f8e00ff */
[----:B------:R-:W-:Y:S01]  /*0ed0*/  ISETP.LT.AND P3, PT, R4, 0x6e00, !P6 ;  /* 0x00006e000400780c */ /* 0x000fe20007761270 */
[----:B------:R-:W-:Y:S01]  /*0ee0*/  IMAD.U32 R11, RZ, RZ, UR9 ;  /* 0x00000009ff0b7e24 */ /* 0x000fe2000f8e00ff */
[----:B------:R-:W-:Y:S01]  /*0ef0*/  PRMT R0, RZ, 0x7610, R0 ;  /* 0x00007610ff007816 */ /* 0x000fe20000000000 */
[----:B------:R-:W-:Y:S01]  /*0f00*/  IMAD.WIDE R28, R44, R7, c[0x0][0x170] ;  /* 0x00005c002c1c7625 */ /* 0x000fe200078e0207 */
[----:B------:R-:W-:-:S02]  /*0f10*/  MOV R4, UR29 ;  /* 0x0000001d00047c02 */ /* 0x000fc40008000f00 */
[----:B------:R0:W4:Y:S01]  /*0f20*/  @!P1 LDG.E.EL.U16 R19, [R10.64] ;  /* 0x0000001a0a139981 */ /* 0x000122000c2e1500 */
[----:B-1----:R-:W-:Y:S01]  /*0f30*/  IMAD.U32 R8, RZ, RZ, UR6 ;  /* 0x00000006ff087e24 */ /* 0x002fe2000f8e00ff */
[----:B------:R-:W-:Y:S01]  /*0f40*/  USHF.R.U32.HI UR6, URZ, 0x1f, UR11 ;  /* 0x0000001f3f067899 */ /* 0x000fe2000801160b */
[----:B------:R-:W-:Y:S01]  /*0f50*/  ISETP.LT.AND P1, PT, R4, 0x6e00, !P6 ;  /* 0x00006e000400780c */ /* 0x000fe20007721270 */
[----:B------:R1:W4:Y:S01]  /*0f60*/  @P5 LDG.E.EL.U16 R0, [R28.64] ;  /* 0x0000001a1c005981 */ /* 0x000322000c2e1500 */
[----:B------:R-:W-:Y:S01]  /*0f70*/  PRMT R4, RZ, 0x7610, R4 ;  /* 0x00007610ff047816 */ /* 0x000fe20000000004 */
[----:B------:R-:W-:Y:S01]  /*0f80*/  IMAD.U32 R9, RZ, RZ, UR7 ;  /* 0x00000007ff097e24 */ /* 0x000fe2000f8e00ff */
[----:B------:R-:W-:Y:S01]  /*0f90*/  UISETP.GE.AND UP0, UPT, UR30, 0x6e00, UPT ;  /* 0x00006e001e00788c */ /* 0x000fe2000bf06270 */
[C---:B------:R-:W-:Y:S01]  /*0fa0*/  IADD3 R39, R42.reuse, UR14, RZ ;  /* 0x0000000e2a277c10 */ /* 0x040fe2000fffe0ff */
[----:B------:R-:W-:Y:S02]  /*0fb0*/  ULEA.HI.SX32 UR6, UR11, UR6, 0x17 ;  /* 0x000000060b067291 */ /* 0x000fe4000f8fba3f */
[----:B------:R-:W-:Y:S01]  /*0fc0*/  UIADD3 UR11, UR15, 0xd, URZ ;  /* 0x0000000d0f0b7890 */ /* 0x000fe2000fffe03f */
[----:B------:R0:W4:Y:S01]  /*0fd0*/  @!P0 LDG.E.EL.U16 R21, [R8.64] ;  /* 0x0000001a08158981 */ /* 0x000122000c2e1500 */
[----:B-1----:R-:W-:Y:S01]  /*0fe0*/  IMAD.WIDE R28, R42, R7, c[0x0][0x170] ;  /* 0x00005c002a1c7625 */ /* 0x002fe200078e0207 */
[----:B------:R-:W-:Y:S01]  /*0ff0*/  UIMAD UR6, UR6, -0x500, UR30 ;  /* 0xfffffb00060678a4 */ /* 0x000fe2000f8e021e */
[----:B------:R-:W-:Y:S01]  /*1000*/  IADD3 R38, R39, UR14, RZ ;  /* 0x0000000e27267c10 */ /* 0x000fe2000fffe0ff */
[----:B------:R-:W-:Y:S01]  /*1010*/  UIMAD.WIDE UR8, UR11, 0x66666667, URZ ;  /* 0x666666670b0878a5 */ /* 0x000fe2000f8e023f */
[----:B------:R-:W-:Y:S01]  /*1020*/  PLOP3.LUT P0, PT, PT, PT, UP0, 0x80, 0x0 ;  /* 0x000000000000781c */ /* 0x000fe20003f0f008 */
[----:B------:R1:W4:Y:S01]  /*1030*/  @P4 LDG.E.EL.U16 R4, [R28.64] ;  /* 0x0000001a1c044981 */ /* 0x000322000c2e1500 */
[----:B------:R-:W-:Y:S01]  /*1040*/  UIMAD.WIDE UR6, UR6, UR28, UR4 ;  /* 0x0000001c060672a5 */ /* 0x000fe2000f8e0204 */
[----:B------:R-:W-:Y:S01]  /*1050*/  PRMT R7, RZ, 0x7610, R7 ;  /* 0x00007610ff077816 */ /* 0x000fe20000000007 */
[----:B------:R-:W-:Y:S01]  /*1060*/  USHF.R.U32.HI UR8, URZ, 0x1f, UR9 ;  /* 0x0000001f3f087899 */ /* 0x000fe20008011609 */
[----:B-1----:R-:W-:Y:S01]  /*1070*/  IMAD.U32 R29, RZ, RZ, UR28 ;  /* 0x0000001cff1d7e24 */ /* 0x002fe2000f8e00ff */
[----:B------:R-:W-:-:S03]  /*1080*/  PRMT R12, RZ, 0x7610, R12 ;  /* 0x00007610ff0c7816 */ /* 0x000fc6000000000c */
[----:B------:R-:W-:Y:S01]  /*1090*/  IMAD.WIDE R28, R38, R29, c[0x0][0x170] ;  /* 0x00005c00261c7625 */ /* 0x000fe200078e021d */
[----:B------:R-:W-:Y:S02]  /*10a0*/  ULEA.HI.SX32 UR8, UR9, UR8, 0x17 ;  /* 0x0000000809087291 */ /* 0x000fe4000f8fba3f */
[----:B------:R-:W-:Y:S01]  /*10b0*/  UISETP.GE.AND UP0, UPT, UR11, 0x6e00, UPT ;  /* 0x00006e000b00788c */ /* 0x000fe2000bf06270 */
[----:B0-----:R-:W-:Y:S01]  /*10c0*/  IMAD.U32 R8, RZ, RZ, UR6 ;  /* 0x00000006ff087e24 */ /* 0x001fe2000f8e00ff */
[----:B------:R0:W4:Y:S01]  /*10d0*/  @P1 LDG.E.EL.U16 R7, [R28.64] ;  /* 0x0000001a1c071981 */ /* 0x000122000c2e1500 */
[----:B------:R-:W-:Y:S01]  /*10e0*/  IMAD.U32 R9, RZ, RZ, UR7 ;  /* 0x00000007ff097e24 */ /* 0x000fe2000f8e00ff */
[----:B------:R-:W-:Y:S02]  /*10f0*/  UIADD3 UR12, UR15, 0xe, URZ ;  /* 0x0000000e0f0c7890 */ /* 0x000fe4000fffe03f */
[----:B------:R-:W-:Y:S01]  /*1100*/  UIMAD UR6, UR8, -0x500, UR11 ;  /* 0xfffffb00080678a4 */ /* 0x000fe2000f8e020b */
[----:B------:R-:W-:Y:S01]  /*1110*/  IMAD.WIDE R30, R39, R30, c[0x0][0x170] ;  /* 0x00005c00271e7625 */ /* 0x000fe200078e021e */
[----:B------:R1:W4:Y:S01]  /*1120*/  @!P0 LDG.E.EL.U16 R12, [R8.64] ;  /* 0x0000001a080c8981 */ /* 0x000322000c2e1500 */
[----:B------:R-:W-:Y:S01]  /*1130*/  PLOP3.LUT P0, PT, PT, PT, UP0, 0x80, 0x0 ;  /* 0x000000000000781c */ /* 0x000fe20003f0f008 */
[----:B------:R-:W-:-:S02]  /*1140*/  UIMAD.WIDE UR8, UR12, 0x66666667, URZ ;  /* 0x666666670c0878a5 */ /* 0x000fc4000f8e023f */
[----:B------:R-:W-:Y:S01]  /*1150*/  UIMAD.WIDE UR6, UR6, UR28, UR4 ;  /* 0x0000001c060672a5 */ /* 0x000fe2000f8e0204 */
[----:B------:R0:W4:Y:S01]  /*1160*/  @P3 LDG.E.EL.U16 R22, [R30.64] ;  /* 0x0000001a1e163981 */ /* 0x000122000c2e1500 */
[----:B------:R-:W-:Y:S02]  /*1170*/  UIADD3 UR15, UR15, 0xf, URZ ;  /* 0x0000000f0f0f7890 */ /* 0x000fe4000fffe03f */
[----:B------:R-:W-:Y:S01]  /*1180*/  USHF.R.U32.HI UR8, URZ, 0x1f, UR9 ;  /* 0x0000001f3f087899 */ /* 0x000fe20008011609 */
[----:B------:R-:W-:Y:S01]  /*1190*/  PRMT R10, RZ, 0x7610, R10 ;  /* 0x00007610ff0a7816 */ /* 0x000fe2000000000a */
[----:B-1----:R-:W-:Y:S01]  /*11a0*/  IMAD.U32 R8, RZ, RZ, UR6 ;  /* 0x00000006ff087e24 */ /* 0x002fe2000f8e00ff */
[----:B------:R-:W-:Y:S01]  /*11b0*/  UISETP.GE.AND UP0, UPT, UR12, 0x6e00, UPT ;  /* 0x00006e000c00788c */ /* 0x000fe2000bf06270 */
[----:B------:R-:W-:Y:S01]  /*11c0*/  IMAD.U32 R9, RZ, RZ, UR7 ;  /* 0x00000007ff097e24 */ /* 0x000fe2000f8e00ff */
[----:B------:R-:W-:Y:S02]  /*11d0*/  UIMAD.WIDE UR6, UR15, 0x66666667, URZ ;  /* 0x666666670f0678a5 */ /* 0x000fe4000f8e023f */
[----:B------:R-:W-:-:S02]  /*11e0*/  ULEA.HI.SX32 UR8, UR9, UR8, 0x17 ;  /* 0x0000000809087291 */ /* 0x000fc4000f8fba3f */
[----:B------:R1:W4:Y:S02]  /*11f0*/  @!P0 LDG.E.EL.U16 R10, [R8.64] ;  /* 0x0000001a080a8981 */ /* 0x000324000c2e1500 */
[----:B------:R-:W-:Y:S01]  /*1200*/  UIMAD UR8, UR8, -0x500, UR12 ;  /* 0xfffffb00080878a4 */ /* 0x000fe2000f8e020c */
[----:B------:R-:W-:Y:S01]  /*1210*/  PLOP3.LUT P0, PT, PT, PT, UP0, 0x80, 0x0 ;  /* 0x000000000000781c */ /* 0x000fe20003f0f008 */
[----:B------:R-:W-:Y:S01]  /*1220*/  UMOV UR9, UR7 ;  /* 0x0000000700097c82 */ /* 0x000fe20008000000 */
[----:B------:R-:W-:Y:S01]  /*1230*/  IMAD.U32 R13, RZ, RZ, UR37 ;  /* 0x00000025ff0d7e24 */ /* 0x000fe2000f8e00ff */
[----:B------:R-:W-:Y:S01]  /*1240*/  UIMAD.WIDE UR6, UR8, UR28, UR4 ;  /* 0x0000001c080672a5 */ /* 0x000fe2000f8e0204 */
[----:B------:R-:W-:Y:S02]  /*1250*/  P2R R17, PR, RZ, 0x2 ;  /* 0x00000002ff117803 */ /* 0x000fe40000000000 */
[----:B------:R-:W-:Y:S02]  /*1260*/  PRMT R11, RZ, 0x7610, R11 ;  /* 0x00007610ff0b7816 */ /* 0x000fe4000000000b */
[----:B------:R-:W-:Y:S01]  /*1270*/  ISETP.LT.AND P1, PT, R13, 0x6e00, !P6 ;  /* 0x00006e000d00780c */ /* 0x000fe20007721270 */
[----:B-1----:R-:W-:Y:S01]  /*1280*/  IMAD.U32 R8, RZ, RZ, UR6 ;  /* 0x00000006ff087e24 */ /* 0x002fe2000f8e00ff */
[----:B------:R-:W-:Y:S01]  /*1290*/  IADD3 R36, R38, UR14, RZ ;  /* 0x0000000e26247c10 */ /* 0x000fe2000fffe0ff */
[----:B------:R-:W-:Y:S01]  /*12a0*/  IMAD.U32 R9, RZ, RZ, UR7 ;  /* 0x00000007ff097e24 */ /* 0x000fe2000f8e00ff */
[----:B------:R-:W-:-:S04]  /*12b0*/  PRMT R13, RZ, 0x7610, R13 ;  /* 0x00007610ff0d7816 */ /* 0x000fc8000000000d */
[----:B------:R1:W4:Y:S02]  /*12c0*/  @!P0 LDG.E.EL.U16 R11, [R8.64] ;  /* 0x0000001a080b8981 */ /* 0x000324000c2e1500 */
[----:B-1----:R-:W-:-:S05]  /*12d0*/  IMAD.WIDE R8, R36, R37, c[0x0][0x170] ;  /* 0x00005c0024087625 */ /* 0x002fca00078e0225 */
[----:B------:R1:W4:Y:S01]  /*12e0*/  @P1 LDG.E.EL.U16 R13, [R8.64] ;  /* 0x0000001a080d1981 */ /* 0x000322000c2e1500 */
[----:B------:R-:W-:-:S05]  /*12f0*/  IMAD.SHL.U32 R2, R2, 0x2, RZ ;  /* 0x0000000202027824 */ /* 0x000fca00078e00ff */
[----:B0-----:R-:W0:Y:S04]  /*1300*/  LDS.U16 R29, [R2] ;  /* 0x00000000021d7984 */ /* 0x001e280000000400 */
[----:B------:R-:W-:Y:S01]  /*1310*/  LDS.U16 R28, [R2+0x404] ;  /* 0x00040400021c7984 */ /* 0x000fe20000000400 */
[----:B------:R-:W-:Y:S02]  /*1320*/  USHF.R.U32.HI UR10, URZ, 0x1f, UR9 ;  /* 0x0000001f3f0a7899 */ /* 0x000fe40008011609 */
[----:B------:R-:W-:Y:S01]  /*1330*/  UISETP.GE.AND UP0, UPT, UR15, 0x6e00, UPT ;  /* 0x00006e000f00788c */ /* 0x000fe2000bf06270 */
[----:B-1----:R-:W1:Y:S01]  /*1340*/  LDS.U16 R8, [R2+0x606] ;  /* 0x0006060002087984 */ /* 0x002e620000000400 */
[----:B------:R-:W-:Y:S01]  /*1350*/  ULEA.HI.SX32 UR10, UR9, UR10, 0x17 ;  /* 0x0000000a090a7291 */ /* 0x000fe2000f8fba3f */
[----:B------:R-:W-:-:S02]  /*1360*/  PRMT R20, RZ, 0x7610, R20 ;  /* 0x00007610ff147816 */ /* 0x000fc40000000014 */
[----:B------:R-:W2:Y:S01]  /*1370*/  LDS.U16 R9, [R2+0x808] ;  /* 0x0008080002097984 */ /* 0x000ea20000000400 */
[----:B------:R-:W-:Y:S01]  /*1380*/  UIMAD UR10, UR10, -0x500, UR15 ;  /* 0xfffffb000a0a78a4 */ /* 0x000fe2000f8e020f */
[----:B------:R-:W-:Y:S02]  /*1390*/  PLOP3.LUT P0, PT, PT, PT, UP0, 0x80, 0x0 ;  /* 0x000000000000781c */ /* 0x000fe40003f0f008 */
[----:B------:R-:W-:Y:S01]  /*13a0*/  LDS.U16 R30, [R2+0x202] ;  /* 0x00020200021e7984 */ /* 0x000fe20000000400 */
[----:B------:R-:W-:-:S06]  /*13b0*/  UIMAD.WIDE UR4, UR10, UR28, UR4 ;  /* 0x0000001c0a0472a5 */ /* 0x000fcc000f8e0204 */
[----:B------:R-:W-:Y:S02]  /*13c0*/  IMAD.U32 R40, RZ, RZ, UR4 ;  /* 0x00000004ff287e24 */ /* 0x000fe4000f8e00ff */
[----:B------:R-:W-:-:S05]  /*13d0*/  IMAD.U32 R41, RZ, RZ, UR5 ;  /* 0x00000005ff297e24 */ /* 0x000fca000f8e00ff */
[----:B------:R2:W4:Y:S01]  /*13e0*/  @!P0 LDG.E.EL.U16 R20, [R40.64] ;  /* 0x0000001a28148981 */ /* 0x000522000c2e1500 */
[----:B0-----:R-:W-:Y:S02]  /*13f0*/  HADD2.F32 R29, -RZ, R29.H0_H0 ;  /* 0x2000001dff1d7230 */ /* 0x001fe40000004100 */
[----:B-1----:R-:W-:Y:S02]  /*1400*/  HADD2.F32 R8, -RZ, R8.H0_H0 ;  /* 0x20000008ff087230 */ /* 0x002fe40000004100 */
[----:B--2---:R-:W-:-:S05]  /*1410*/  HADD2.F32 R40, -RZ, R23.H0_H0 ;  /* 0x20000017ff287230 */ /* 0x004fca0000004100 */
[----:B------:R-:W-:Y:S01]  /*1420*/  FADD R45, R40, R29 ;  /* 0x0000001d282d7221 */ /* 0x000fe20000000000 */
[----:B---3--:R-:W-:Y:S02]  /*1430*/  HADD2.F32 R29, -RZ, R6.H0_H0 ;  /* 0x20000006ff1d7230 */ /* 0x008fe40000004100 */
[----:B------:R-:W-:-:S05]  /*1440*/  HADD2.F32 R6, -RZ, R28.H0_H0 ;  /* 0x2000001cff067230 */ /* 0x000fca0000004100 */
[----:B------:R-:W-:Y:S02]  /*1450*/  FADD R6, R29, R6 ;  /* 0x000000061d067221 */ /* 0x000fe40000000000 */
[----:B------:R-:W0:Y:S01]  /*1460*/  LDS.U16 R29, [R2+0xa0a] ;  /* 0x000a0a00021d7984 */ /* 0x000e220000000400 */
[----:B-----5:R-:W-:-:S05]  /*1470*/  HADD2.F32 R27, -RZ, R27.H0_H0 ;  /* 0x2000001bff1b7230 */ /* 0x020fca0000004100 */
[----:B------:R-:W-:Y:S01]  /*1480*/  FADD R43, R27, R8 ;  /* 0x000000081b2b7221 */ /* 0x000fe20000000000 */
[----:B------:R-:W-:Y:S02]  /*1490*/  IMAD.U32 R8, RZ, RZ, UR36 ;  /* 0x00000024ff087e24 */ /* 0x000fe4000f8e00ff */
[----:B------:R-:W-:-:S03]  /*14a0*/  HADD2.F32 R9, -RZ, R9.H0_H0 ;  /* 0x20000009ff097230 */ /* 0x000fc60000004100 */
[----:B------:R-:W-:Y:S01]  /*14b0*/  ISETP.LT.AND P0, PT, R8, 0x6e00, !P6 ;  /* 0x00006e000800780c */ /* 0x000fe20007701270 */
[----:B------:R-:W-:Y:S01]  /*14c0*/  HADD2.F32 R32, -RZ, R32.H0_H0 ;  /* 0x20000020ff207230 */ /* 0x000fe20000004100 */
[----:B------:R-:W-:-:S04]  /*14d0*/  IADD3 R28, R36, UR14, RZ ;  /* 0x0000000e241c7c10 */ /* 0x000fc8000fffe0ff */
[----:B------:R-:W-:Y:S01]  /*14e0*/  FADD R37, R32, R9 ;  /* 0x0000000920257221 */ /* 0x000fe20000000000 */
[----:B------:R-:W-:Y:S02]  /*14f0*/  HADD2.F32 R24, -RZ, R24.H0_H0 ;  /* 0x20000018ff187230 */ /* 0x000fe40000004100 */
[----:B------:R-:W-:Y:S01]  /*1500*/  IMAD.U32 R9, RZ, RZ, UR28 ;  /* 0x0000001cff097e24 */ /* 0x000fe2000f8e00ff */
[----:B------:R-:W-:Y:S02]  /*1510*/  PRMT R32, RZ, 0x7610, R32 ;  /* 0x00007610ff207816 */ /* 0x000fe40000000020 */
[----:B------:R-:W-:Y:S01]  /*1520*/  FADD R45, R24, R45 ;  /* 0x0000002d182d7221 */ /* 0x000fe20000000000 */
[----:B------:R-:W-:-:S04]  /*1530*/  IMAD.WIDE R8, R28, R9, c[0x0][0x170] ;  /* 0x00005c001c087625 */ /* 0x000fc800078e0209 */
[----:B------:R-:W-:Y:S01]  /*1540*/  IMAD.U32 R24, RZ, RZ, UR35 ;  /* 0x00000023ff187e24 */ /* 0x000fe2000f8e00ff */
[----:B------:R-:W-:Y:S01]  /*1550*/  P2R R41, PR, RZ, 0x1 ;  /* 0x00000001ff297803 */ /* 0x000fe20000000000 */
[----:B------:R1:W2:Y:S01]  /*1560*/  @P0 LDG.E.EL.U16 R32, [R8.64] ;  /* 0x0000001a08200981 */ /* 0x0002a2000c2e1500 */
[----:B------:R-:W-:Y:S02]  /*1570*/  HADD2.F32 R27, -RZ, R16.H0_H0 ;  /* 0x20000010ff1b7230 */ /* 0x000fe40000004100 */
[----:B------:R-:W-:Y:S01]  /*1580*/  ISETP.LT.AND P0, PT, R24, 0x6e00, !P6 ;  /* 0x00006e001800780c */ /* 0x000fe20007701270 */
[----:B0-----:R-:W-:Y:S01]  /*1590*/  HADD2.F32 R16, -RZ, R29.H0_H0 ;  /* 0x2000001dff107230 */ /* 0x001fe20000004100 */
[----:B------:R-:W-:Y:S01]  /*15a0*/  IADD3 R29, R28, UR14, RZ ;  /* 0x0000000e1c1d7c10 */ /* 0x000fe2000fffe0ff */
[----:B------:R-:W-:Y:S02]  /*15b0*/  HADD2.F32 R23, -RZ, R30.H0_H0 ;  /* 0x2000001eff177230 */ /* 0x000fe40000004100 */
[----:B------:R-:W-:Y:S01]  /*15c0*/  IMAD.U32 R30, RZ, RZ, UR28 ;  /* 0x0000001cff1e7e24 */ /* 0x000fe2000f8e00ff */
[----:B------:R-:W-:-:S03]  /*15d0*/  PRMT R31, RZ, 0x7610, R31 ;  /* 0x00007610ff1f7816 */ /* 0x000fc6000000001f */
[----:B-1----:R-:W-:-:S05]  /*15e0*/  IMAD.WIDE R8, R29, R30, c[0x0][0x170] ;  /* 0x00005c001d087625 */ /* 0x002fca00078e021e */
[----:B------:R0:W3:Y:S01]  /*15f0*/  @P0 LDG.E.EL.U16 R31, [R8.64] ;  /* 0x0000001a081f0981 */ /* 0x0000e2000c2e1500 */
[----:B------:R-:W-:Y:S01]  /*1600*/  HADD2.F32 R46, -RZ, R35.H0_H0 ;  /* 0x20000023ff2e7230 */ /* 0x000fe20000004100 */
[----:B------:R-:W-:-:S04]  /*1610*/  FADD R16, R27, R16 ;  /* 0x000000101b107221 */ /* 0x000fc80000000000 */
[----:B------:R-:W-:Y:S01]  /*1620*/  FADD R23, R46, R23 ;  /* 0x000000172e177221 */ /* 0x000fe20000000000 */
[----:B------:R-:W-:Y:S02]  /*1630*/  P2R R40, PR, RZ, 0x1 ;  /* 0x00000001ff287803 */ /* 0x000fe40000000000 */
[----:B------:R-:W-:Y:S02]  /*1640*/  P2R R18, PR, RZ, 0x2 ;  /* 0x00000002ff127803 */ /* 0x000fe40000000000 */
[----:B------:R-:W-:Y:S02]  /*1650*/  PRMT R24, RZ, 0x7610, R24 ;  /* 0x00007610ff187816 */ /* 0x000fe40000000018 */
[----:B------:R-:W-:Y:S01]  /*1660*/  P2R R14, PR, RZ, 0x8 ;  /* 0x00000008ff0e7803 */ /* 0x000fe20000000000 */
[----:B----4-:R-:W-:Y:S02]  /*1670*/  HADD2.F32 R0, -RZ, R0.H0_H0 ;  /* 0x20000000ff007230 */ /* 0x010fe40000004100 */
[----:B------:R-:W-:-:S03]  /*1680*/  HADD2.F32 R27, -RZ, R4.H0_H0 ;  /* 0x20000004ff1b7230 */ /* 0x000fc60000004100 */
[----:B------:R-:W-:Y:S01]  /*1690*/  FADD R4, R0, R23 ;  /* 0x0000001700047221 */ /* 0x000fe20000000000 */
[----:B------:R-:W-:Y:S01]  /*16a0*/  IMAD.U32 R23, RZ, RZ, UR34 ;  /* 0x00000022ff177e24 */ /* 0x000fe2000f8e00ff */
[----:B------:R-:W-:Y:S01]  /*16b0*/  IADD3 R0, R29, UR14, RZ ;  /* 0x0000000e1d007c10 */ /* 0x000fe2000fffe0ff */
[----:B0-----:R-:W-:-:S05]  /*16c0*/  HADD2.F32 R8, -RZ, R7.H0_H0 ;  /* 0x20000007ff087230 */ /* 0x001fca0000004100 */
[----:B------:R-:W-:Y:S01]  /*16d0*/  FADD R37, R8, R37 ;  /* 0x0000002508257221 */ /* 0x000fe20000000000 */
[----:B------:R-:W-:Y:S02]  /*16e0*/  IMAD.U32 R8, RZ, RZ, UR33 ;  /* 0x00000021ff087e24 */ /* 0x000fe4000f8e00ff */
[----:B------:R-:W-:-:S03]  /*16f0*/  HADD2.F32 R22, -RZ, R22.H0_H0 ;  /* 0x20000016ff167230 */ /* 0x000fc60000004100 */
[----:B------:R-:W-:Y:S02]  /*1700*/  ISETP.LT.AND P5, PT, R8, 0x6e00, !P6 ;  /* 0x00006e000800780c */ /* 0x000fe400077a1270 */
[----:B------:R-:W-:Y:S01]  /*1710*/  IADD3 R7, R0, UR14, RZ ;  /* 0x0000000e00077c10 */ /* 0x000fe2000fffe0ff */
[----:B------:R-:W-:Y:S01]  /*1720*/  FADD R43, R22, R43 ;  /* 0x0000002b162b7221 */ /* 0x000fe20000000000 */
[----:B------:R-:W-:Y:S01]  /*1730*/  ISETP.LT.AND P0, PT, R23, 0x6e00, !P6 ;  /* 0x00006e001700780c */ /* 0x000fe20007701270 */
[----:B------:R-:W-:Y:S01]  /*1740*/  IMAD.U32 R22, RZ, RZ, UR28 ;  /* 0x0000001cff167e24 */ /* 0x000fe2000f8e00ff */
[----:B------:R-:W-:-:S03]  /*1750*/  PRMT R23, RZ, 0x7610, R23 ;  /* 0x00007610ff177816 */ /* 0x000fc60000000017 */
[----:B------:R-:W-:Y:S01]  /*1760*/  IMAD.WIDE R8, R7, R22, c[0x0][0x170] ;  /* 0x00005c0007087625 */ /* 0x000fe200078e0216 */
[----:B------:R-:W-:-:S03]  /*1770*/  P2R R22, PR, RZ, 0x20 ;  /* 0x00000020ff167803 */ /* 0x000fc60000000000 */
[----:B------:R-:W-:Y:S01]  /*1780*/  IMAD.WIDE R46, R0, R47, c[0x0][0x170] ;  /* 0x00005c00002e7625 */ /* 0x000fe200078e022f */
[----:B------:R0:W4:Y:S01]  /*1790*/  @P5 LDG.E.EL.U16 R23, [R8.64] ;  /* 0x0000001a08175981 */ /* 0x000122000c2e1500 */
[----:B------:R-:W-:-:S03]  /*17a0*/  ISETP.NE.AND P5, PT, R18, RZ, PT ;  /* 0x000000ff1200720c */ /* 0x000fc60003fa5270 */
[----:B------:R1:W5:Y:S01]  /*17b0*/  @P0 LDG.E.EL.U16 R24, [R46.64] ;  /* 0x0000001a2e180981 */ /* 0x000362000c2e1500 */
[----:B------:R-:W-:Y:S01]  /*17c0*/  F2FP.F16.F32.PACK_AB R45, R4, R45 ;  /* 0x0000002d042d723e */ /* 0x000fe200000000ff */
[----:B------:R-:W-:Y:S01]  /*17d0*/  IMAD.U32 R4, RZ, RZ, UR32 ;  /* 0x00000020ff047e24 */ /* 0x000fe2000f8e00ff */
[----:B-1----:R-:W-:Y:S02]  /*17e0*/  P2R R46, PR, RZ, 0x20 ;  /* 0x00000020ff2e7803 */ /* 0x002fe40000000000 */
[----:B------:R-:W-:-:S04]  /*17f0*/  ISETP.NE.AND P5, PT, R17, RZ, PT ;  /* 0x000000ff1100720c */ /* 0x000fc80003fa5270 */
[----:B------:R-:W-:Y:S02]  /*1800*/  P2R R47, PR, RZ, 0x20 ;  /* 0x00000020ff2f7803 */ /* 0x000fe40000000000 */
[----:B------:R-:W-:Y:S02]  /*1810*/  ISETP.NE.AND P5, PT, R14, RZ, PT ;  /* 0x000000ff0e00720c */ /* 0x000fe40003fa5270 */
[----:B------:R-:W-:Y:S02]  /*1820*/  ISETP.LT.AND P4, PT, R4, 0x6e00, !P6 ;  /* 0x00006e000400780c */ /* 0x000fe40007781270 */
[----:B------:R-:W-:Y:S01]  /*1830*/  P2R R50, PR, RZ, 0x20 ;  /* 0x00000020ff327803 */ /* 0x000fe20000000000 */
[----:B------:R-:W-:Y:S01]  /*1840*/  FADD R6, R27, R6 ;  /* 0x000000061b067221 */ /* 0x000fe20000000000 */
[----:B------:R-:W-:Y:S01]  /*1850*/  ISETP.NE.AND P5, PT, R5, RZ, PT ;  /* 0x000000ff0500720c */ /* 0x000fe20003fa5270 */
[----:B------:R-:W-:Y:S01]  /*1860*/  HADD2.F32 R13, -RZ, R13.H0_H0 ;  /* 0x2000000dff0d7230 */ /* 0x000fe20000004100 */
[----:B------:R-:W-:Y:S01]  /*1870*/  IADD3 R14, R7, UR14, RZ ;  /* 0x0000000e070e7c10 */ /* 0x000fe2000fffe0ff */
[----:B------:R-:W-:-:S03]  /*1880*/  IMAD.U32 R5, RZ, RZ, UR28 ;  /* 0x0000001cff057e24 */ /* 0x000fc6000f8e00ff */
[----:B------:R-:W-:Y:S01]  /*1890*/  FADD R16, R13, R16 ;  /* 0x000000100d107221 */ /* 0x000fe20000000000 */
[----:B------:R-:W-:Y:S01]  /*18a0*/  PRMT R13, RZ, 0x7610, R13 ;  /* 0x00007610ff0d7816 */ /* 0x000fe2000000000d */
[----:B------:R-:W-:Y:S01]  /*18b0*/  IMAD.WIDE R4, R14, R5, c[0x0][0x170] ;  /* 0x00005c000e047625 */ /* 0x000fe200078e0205 */
[----:B------:R-:W-:Y:S02]  /*18c0*/  F2FP.F16.F32.PACK_AB R43, R43, R6 ;  /* 0x000000062b2b723e */ /* 0x000fe400000000ff */
[----:B------:R-:W-:Y:S02]  /*18d0*/  MOV R6, UR31 ;  /* 0x0000001f00067c02 */ /* 0x000fe40008000f00 */
[----:B------:R1:W4:Y:S01]  /*18e0*/  @P4 LDG.E.EL.U16 R13, [R4.64] ;  /* 0x0000001a040d4981 */ /* 0x000322000c2e1500 */
[----:B------:R-:W-:Y:S02]  /*18f0*/  P2R R27, PR, RZ, 0x10 ;  /* 0x00000010ff1b7803 */ /* 0x000fe40000000000 */
[----:B------:R-:W-:Y:S01]  /*1900*/  ISETP.NE.AND P4, PT, R15, RZ, PT ;  /* 0x000000ff0f00720c */ /* 0x000fe20003f85270 */
[----:B------:R-:W-:Y:S01]  /*1910*/  IMAD.U32 R15, RZ, RZ, UR12 ;  /* 0x0000000cff0f7e24 */ /* 0x000fe2000f8e00ff */
[----:B------:R-:W-:Y:S01]  /*1920*/  ISETP.LT.AND P3, PT, R6, 0x6e00, !P6 ;  /* 0x00006e000600780c */ /* 0x000fe20007761270 */
[----:B------:R-:W-:Y:S01]  /*1930*/  IMAD.U32 R55, RZ, RZ, UR28 ;  /* 0x0000001cff377e24 */ /* 0x000fe2000f8e00ff */
[----:B------:R-:W-:Y:S01]  /*1940*/  IADD3 R6, R14, UR14, RZ ;  /* 0x0000000e0e067c10 */ /* 0x000fe2000fffe0ff */
[----:B0-----:R-:W-:Y:S01]  /*1950*/  IMAD.U32 R9, RZ, RZ, UR11 ;  /* 0x0000000bff097e24 */ /* 0x001fe2000f8e00ff */
[----:B------:R-:W-:-:S02]  /*1960*/  P2R R35, PR, RZ, 0x1 ;  /* 0x00000001ff237803 */ /* 0x000fc40000000000 */
[----:B------:R-:W-:Y:S01]  /*1970*/  ISETP.LT.AND P0, PT, R15, 0x6e00, !P6 ;  /* 0x00006e000f00780c */ /* 0x000fe20007701270 */
[C---:B------:R-:W-:Y:S01]  /*1980*/  IMAD.WIDE R54, R6.reuse, R55, c[0x0][0x170] ;  /* 0x00005c0006367625 */ /* 0x040fe200078e0237 */
[----:B------:R-:W-:Y:S02]  /*1990*/  PRMT R15, RZ, 0x7610, R15 ;  /* 0x00007610ff0f7816 */ /* 0x000fe4000000000f */
[----:B------:R-:W-:Y:S01]  /*19a0*/  ISETP.LT.AND P1, PT, R9, 0x6e00, !P6 ;  /* 0x00006e000900780c */ /* 0x000fe20007721270 */
[----:B------:R-:W-:Y:S01]  /*19b0*/  IMAD.U32 R8, RZ, RZ, UR30 ;  /* 0x0000001eff087e24 */ /* 0x000fe2000f8e00ff */
[----:B------:R-:W-:Y:S02]  /*19c0*/  IADD3 R9, R6, UR14, RZ ;  /* 0x0000000e06097c10 */ /* 0x000fe4000fffe0ff */
[----:B------:R0:W4:Y:S01]  /*19d0*/  @P3 LDG.E.EL.U16 R15, [R54.64] ;  /* 0x0000001a360f3981 */ /* 0x000122000c2e1500 */
[----:B------:R-:W-:Y:S02]  /*19e0*/  P2R R30, PR, RZ, 0x8 ;  /* 0x00000008ff1e7803 */ /* 0x000fe40000000000 */
[----:B------:R-:W-:-:S02]  /*19f0*/  ISETP.NE.AND P3, PT, R3, RZ, PT ;  /* 0x000000ff0300720c */ /* 0x000fc40003f65270 */
[----:B------:R-:W-:Y:S02]  /*1a00*/  IADD3 R3, R9, UR14, RZ ;  /* 0x0000000e09037c10 */ /* 0x000fe4000fffe0ff */
[----:B------:R-:W-:Y:S01]  /*1a10*/  ISETP.LT.AND P2, PT, R8, 0x6e00, !P6 ;  /* 0x00006e000800780c */ /* 0x000fe20007741270 */
[----:B------:R-:W-:Y:S01]  /*1a20*/  IMAD.U32 R8, RZ, RZ, UR15 ;  /* 0x0000000fff087e24 */ /* 0x000fe2000f8e00ff */
[----:B-1----:R-:W-:Y:S01]  /*1a30*/  IADD3 R5, R3, UR14, RZ ;  /* 0x0000000e03057c10 */ /* 0x002fe2000fffe0ff */
[----:B------:R-:W-:Y:S02]  /*1a40*/  IMAD.U32 R52, RZ, RZ, UR28 ;  /* 0x0000001cff347e24 */ /* 0x000fe4000f8e00ff */
[----:B------:R-:W-:Y:S01]  /*1a50*/  IMAD.U32 R4, RZ, RZ, UR28 ;  /* 0x0000001cff047e24 */ /* 0x000fe2000f8e00ff */
[----:B------:R-:W-:Y:S01]  /*1a60*/  ISETP.LT.AND P6, PT, R8, 0x6e00, !P6 ;  /* 0x00006e000800780c */ /* 0x000fe200077c1270 */
[----:B------:R-:W-:Y:S01]  /*1a70*/  IMAD.WIDE R52, R9, R52, c[0x0][0x170] ;  /* 0x00005c0009347625 */ /* 0x000fe200078e0234 */
[----:B------:R-:W-:-:S03]  /*1a80*/  PRMT R18, RZ, 0x7610, R18 ;  /* 0x00007610ff127816 */ /* 0x000fc60000000012 */
[----:B------:R-:W-:-:S04]  /*1a90*/  IMAD.WIDE R56, R3, R4, c[0x0][0x170] ;  /* 0x00005c0003387625 */ /* 0x000fc800078e0204 */
[C---:B0-----:R-:W-:Y:S01]  /*1aa0*/  IMAD.WIDE R54, R5.reuse, R4, c[0x0][0x170] ;  /* 0x00005c0005367625 */ /* 0x041fe200078e0204 */
[----:B------:R-:W-:Y:S01]  /*1ab0*/  IADD3 R4, R5, UR14, RZ ;  /* 0x0000000e05047c10 */ /* 0x000fe2000fffe0ff */
[----:B------:R0:W4:Y:S02]  /*1ac0*/  @P2 LDG.E.EL.U16 R18, [R52.64] ;  /* 0x0000001a34122981 */ /* 0x000124000c2e1500 */
[----:B------:R-:W-:Y:S01]  /*1ad0*/  IMAD.U32 R51, RZ, RZ, UR28 ;  /* 0x0000001cff337e24 */ /* 0x000fe2000f8e00ff */
[----:B------:R-:W-:Y:S01]  /*1ae0*/  F2FP.F16.F32.PACK_AB R37, R16, R37 ;  /* 0x000000251025723e */ /* 0x000fe200000000ff */
[----:B------:R-:W-:Y:S01]  /*1af0*/  IMAD.U32 R48, RZ, RZ, UR28 ;  /* 0x0000001cff307e24 */ /* 0x000fe2000f8e00ff */
[----:B------:R-:W-:Y:S02]  /*1b00*/  PRMT R17, RZ, 0x7610, R17 ;  /* 0x00007610ff117816 */ /* 0x000fe40000000011 */
[----:B------:R-:W-:Y:S02]  /*1b10*/  PRMT R16, RZ, 0x7610, R16 ;  /* 0x00007610ff107816 */ /* 0x000fe40000000010 */
[----:B------:R-:W-:Y:S01]  /*1b20*/  PRMT R8, RZ, 0x7610, R8 ;  /* 0x00007610ff087816 */ /* 0x000fe20000000008 */
[-C--:B0-----:R-:W-:Y:S01]  /*1b30*/  IMAD.WIDE R52, R4, R51.reuse, c[0x0][0x170] ;  /* 0x00005c0004347625 */ /* 0x081fe200078e0233 */
[----:B------:R-:W4:Y:S03]  /*1b40*/  @P1 LDG.E.EL.U16 R17, [R56.64] ;  /* 0x0000001a38111981 */ /* 0x000f26000c2e1500 */
[----:B------:R-:W-:Y:S01]  /*1b50*/  IMAD.WIDE R48, R49, R48, c[0x0][0x178] ;  /* 0x00005e0031307625 */ /* 0x000fe200078e0230 */
[----:B------:R0:W4:Y:S04]  /*1b60*/  @P0 LDG.E.EL.U16 R16, [R54.64] ;  /* 0x0000001a36100981 */ /* 0x000128000c2e1500 */
[----:B------:R-:W4:Y:S04]  /*1b70*/  @P6 LDG.E.EL.U16 R8, [R52.64] ;  /* 0x0000001a34086981 */ /* 0x000f28000c2e1500 */
[----:B------:R1:W-:Y:S01]  /*1b80*/  @P5 STG.E.U16 [R48.64], R45 ;  /* 0x0000002d30005986 */ /* 0x0003e2000c10151a */
[----:B------:R-:W-:Y:S01]  /*1b90*/  ISETP.NE.AND P5, PT, R50, RZ, PT ;  /* 0x000000ff3200720c */ /* 0x000fe20003fa5270 */
[----:B0-----:R-:W-:-:S04]  /*1ba0*/  IMAD.WIDE R54, R44, R51, c[0x0][0x178] ;  /* 0x00005e002c367625 */ /* 0x001fc800078e0233 */
[----:B------:R-:W-:Y:S01]  /*1bb0*/  IMAD.WIDE R50, R42, R51, c[0x0][0x178] ;  /* 0x00005e002a327625 */ /* 0x000fe200078e0233 */
[----:B-1----:R-:W-:-:S05]  /*1bc0*/  PRMT R45, R45, 0x7632, R45 ;  /* 0x000076322d2d7816 */ /* 0x002fca000000002d */
[----:B------:R0:W-:Y:S04]  /*1bd0*/  @P3 STG.E.U16 [R54.64], R45 ;  /* 0x0000002d36003986 */ /* 0x0001e8000c10151a */
[----:B------:R-:W-:Y:S01]  /*1be0*/  @P4 STG.E.U16 [R50.64], R43 ;  /* 0x0000002b32004986 */ /* 0x000fe2000c10151a */
[----:B------:R-:W-:Y:S01]  /*1bf0*/  ISETP.NE.AND P4, PT, R40, RZ, PT ;  /* 0x000000ff2800720c */ /* 0x000fe20003f85270 */
[----:B------:R-:W-:Y:S01]  /*1c00*/  IMAD.U32 R40, RZ, RZ, UR28 ;  /* 0x0000001cff287e24 */ /* 0x000fe2000f8e00ff */
[----:B------:R-:W-:Y:S02]  /*1c10*/  ISETP.NE.AND P3, PT, R41, RZ, PT ;  /* 0x000000ff2900720c */ /* 0x000fe40003f65270 */
[----:B------:R-:W-:Y:S01]  /*1c20*/  PRMT R42, R43, 0x7632, R42 ;  /* 0x000076322b2a7816 */ /* 0x000fe2000000002a */
[----:B------:R-:W-:-:S05]  /*1c30*/  IMAD.WIDE R40, R39, R40, c[0x0][0x178] ;  /* 0x00005e0027287625 */ /* 0x000fca00078e0228 */
[----:B------:R-:W-:Y:S01]  /*1c40*/  @P5 STG.E.U16 [R40.64], R42 ;  /* 0x0000002a28005986 */ /* 0x000fe2000c10151a */
[----:B------:R-:W-:Y:S01]  /*1c50*/  ISETP.NE.AND P5, PT, R47, RZ, PT ;  /* 0x000000ff2f00720c */ /* 0x000fe20003fa5270 */
[----:B------:R-:W-:-:S04]  /*1c60*/  IMAD.U32 R39, RZ, RZ, UR28 ;  /* 0x0000001cff277e24 */ /* 0x000fc8000f8e00ff */
[----:B------:R-:W-:Y:S01]  /*1c70*/  IMAD.WIDE R38, R38, R39, c[0x0][0x178] ;  /* 0x00005e0026267625 */ /* 0x000fe200078e0227 */
[----:B0-----:R-:W-:-:S07]  /*1c80*/  MOV R45, UR28 ;  /* 0x0000001c002d7c02 */ /* 0x001fce0008000f00 */
[----:B------:R-:W-:Y:S01]  /*1c90*/  @P5 STG.E.U16 [R38.64], R37 ;  /* 0x0000002526005986 */ /* 0x000fe2000c10151a */
[----:B------:R-:W-:Y:S01]  /*1ca0*/  ISETP.NE.AND P5, PT, R46, RZ, PT ;  /* 0x000000ff2e00720c */ /* 0x000fe20003fa5270 */
[----:B------:R-:W-:Y:S01]  /*1cb0*/  IMAD.WIDE R44, R36, R45, c[0x0][0x178] ;  /* 0x00005e00242c7625 */ /* 0x000fe200078e022d */
[----:B------:R-:W-:-:S11]  /*1cc0*/  PRMT R36, R37, 0x7632, R36 ;  /* 0x0000763225247816 */ /* 0x000fd60000000024 */
[----:B------:R-:W-:Y:S01]  /*1cd0*/  @P5 STG.E.U16 [R44.64], R36 ;  /* 0x000000242c005986 */ /* 0x000fe2000c10151a */
[----:B------:R-:W-:-:S03]  /*1ce0*/  ISETP.NE.AND P5, PT, R35, RZ, PT ;  /* 0x000000ff2300720c */ /* 0x000fc60003fa5270 */
[----:B------:R-:W0:Y:S01]  /*1cf0*/  LDS.U16 R35, [R2+0xc0c] ;  /* 0x000c0c0002237984 */ /* 0x000e220000000400 */
[----:B------:R-:W-:Y:S02]  /*1d00*/  HADD2.F32 R34, -RZ, R34.H0_H0 ;  /* 0x20000022ff227230 */ /* 0x000fe40000004100 */
[----:B0-----:R-:W-:-:S05]  /*1d10*/  HADD2.F32 R35, -RZ, R35.H0_H0 ;  /* 0x20000023ff237230 */ /* 0x001fca0000004100 */
[----:B------:R-:W-:Y:S02]  /*1d20*/  FADD R35, R34, R35 ;  /* 0x0000002322237221 */ /* 0x000fe40000000000 */
[----:B------:R-:W0:Y:S01]  /*1d30*/  LDS.U16 R34, [R2+0xe0e] ;  /* 0x000e0e0002227984 */ /* 0x000e220000000400 */
[----:B------:R-:W-:Y:S02]  /*1d40*/  HADD2.F32 R33, -RZ, R33.H0_H0 ;  /* 0x20000021ff217230 */ /* 0x000fe40000004100 */
[----:B--2---:R-:W-:Y:S02]  /*1d50*/  HADD2.F32 R32, -RZ, R32.H0_H0 ;  /* 0x20000020ff207230 */ /* 0x004fe40000004100 */
[----:B---3--:R-:W-:-:S03]  /*1d60*/  HADD2.F32 R31, -RZ, R31.H0_H0 ;  /* 0x2000001fff1f7230 */ /* 0x008fc60000004100 */
[----:B------:R-:W-:Y:S01]  /*1d70*/  FADD R32, R32, R35 ;  /* 0x0000002320207221 */ /* 0x000fe20000000000 */
[----:B0-----:R-:W-:-:S05]  /*1d80*/  HADD2.F32 R34, -RZ, R34.H0_H0 ;  /* 0x20000022ff227230 */ /* 0x001fca0000004100 */
[----:B------:R-:W-:Y:S01]  /*1d90*/  FADD R34, R33, R34 ;  /* 0x0000002221227221 */ /* 0x000fe20000000000 */
[----:B------:R-:W-:-:S03]  /*1da0*/  IMAD.U32 R33, RZ, RZ, UR28 ;  /* 0x0000001cff217e24 */ /* 0x000fc6000f8e00ff */
[----:B------:R-:W-:-:S05]  /*1db0*/  FADD R31, R31, R34 ;  /* 0x000000221f1f7221 */ /* 0x000fca0000000000 */
[----:B------:R-:W-:Y:S01]  /*1dc0*/  F2FP.F16.F32.PACK_AB R31, R31, R32 ;  /* 0x000000201f1f723e */ /* 0x000fe200000000ff */
[----:B------:R-:W-:-:S04]  /*1dd0*/  IMAD.WIDE R32, R28, R33, c[0x0][0x178] ;  /* 0x00005e001c207625 */ /* 0x000fc800078e0221 */
[----:B------:R-:W-:Y:S01]  /*1de0*/  IMAD.U32 R28, RZ, RZ, UR28 ;  /* 0x0000001cff1c7e24 */ /* 0x000fe2000f8e00ff */
[----:B------:R-:W-:Y:S01]  /*1df0*/  @P3 STG.E.U16 [R32.64], R31 ;  /* 0x0000001f20003986 */ /* 0x000fe2000c10151a */
[----:B------:R-:W-:Y:S02]  /*1e00*/  ISETP.NE.AND P3, PT, R30, RZ, PT ;  /* 0x000000ff1e00720c */ /* 0x000fe40003f65270 */
[----:B------:R-:W-:Y:S01]  /*1e10*/  IMAD.WIDE R28, R29, R28, c[0x0][0x178] ;  /* 0x00005e001d1c7625 */ /* 0x000fe200078e021c */
[----:B------:R-:W-:-:S05]  /*1e20*/  PRMT R30, R31, 0x7632, R30 ;  /* 0x000076321f1e7816 */ /* 0x000fca000000001e */
        /* <DEDUP_REMOVED lines=8> */
[----:B-----5:R-:W-:Y:S02]  /*1eb0*/  HADD2.F32 R24, -RZ, R24.H0_H0 ;  /* 0x20000018ff187230 */ /* 0x020fe40000004100 */
[----:B----4-:R-:W-:-:S03]  /*1ec0*/  HADD2.F32 R23, -RZ, R23.H0_H0 ;  /* 0x20000017ff177230 */ /* 0x010fc60000004100 */
[----:B------:R-:W-:Y:S01]  /*1ed0*/  FADD R24, R24, R27 ;  /* 0x0000001b18187221 */ /* 0x000fe20000000000 */
[----:B0-----:R-:W-:-:S05]  /*1ee0*/  HADD2.F32 R26, -RZ, R26.H0_H0 ;  /* 0x2000001aff1a7230 */ /* 0x001fca0000004100 */
[----:B------:R-:W-:Y:S01]  /*1ef0*/  FADD R26, R25, R26 ;  /* 0x0000001a191a7221 */ /* 0x000fe20000000000 */
[----:B------:R-:W-:-:S03]  /*1f00*/  IMAD.U32 R25, RZ, RZ, UR28 ;  /* 0x0000001cff197e24 */ /* 0x000fc6000f8e00ff */
[----:B------:R-:W-:-:S05]  /*1f10*/  FADD R23, R23, R26 ;  /* 0x0000001a17177221 */ /* 0x000fca0000000000 */
[----:B------:R-:W-:Y:S01]  /*1f20*/  F2FP.F16.F32.PACK_AB R23, R23, R24 ;  /* 0x000000181717723e */ /* 0x000fe200000000ff */
[----:B------:R-:W-:Y:S02]  /*1f30*/  IMAD.WIDE R24, R0, R25, c[0x0][0x178] ;  /* 0x00005e0000187625 */ /* 0x000fe400078e0219 */
[----:B------:R-:W0:Y:S02]  /*1f40*/  LDS.U16 R0, [R2+0x1414] ;  /* 0x0014140002007984 */ /* 0x000e240000000400 */
[----:B------:R-:W-:Y:S02]  /*1f50*/  HADD2.F32 R21, -RZ, R21.H0_H0 ;  /* 0x20000015ff157230 */ /* 0x000fe40000004100 */
[----:B------:R-:W-:Y:S01]  /*1f60*/  @P5 STG.E.U16 [R24.64], R23 ;  /* 0x0000001718005986 */ /* 0x000fe2000c10151a */
[----:B------:R-:W-:Y:S01]  /*1f70*/  ISETP.NE.AND P5, PT, R22, RZ, PT ;  /* 0x000000ff1600720c */ /* 0x000fe20003fa5270 */
[----:B0-----:R-:W-:-:S05]  /*1f80*/  HADD2.F32 R0, -RZ, R0.H0_H0 ;  /* 0x20000000ff007230 */ /* 0x001fca0000004100 */
[----:B------:R-:W-:Y:S02]  /*1f90*/  FADD R22, R21, R0 ;  /* 0x0000000015167221 */ /* 0x000fe40000000000 */
[----:B------:R-:W0:Y:S01]  /*1fa0*/  LDS.U16 R0, [R2+0x1616] ;  /* 0x0016160002007984 */ /* 0x000e220000000400 */
[----:B------:R-:W-:Y:S02]  /*1fb0*/  HADD2.F32 R19, -RZ, R19.H0_H0 ;  /* 0x20000013ff137230 */ /* 0x000fe40000004100 */
        /* <DEDUP_REMOVED lines=14> */
[----:B------:R0:W1:Y:S01]  /*20a0*/  LDS.U16 R0, [R2+0x1e1e] ;  /* 0x001e1e0002007984 */ /* 0x0000620000000400 */
[----:B------:R-:W-:Y:S02]  /*20b0*/  HADD2.F32 R17, -RZ, R17.H0_H0 ;  /* 0x20000011ff117230 */ /* 0x000fe40000004100 */
[----:B------:R-:W-:Y:S02]  /*20c0*/  HADD2.F32 R13, -RZ, R13.H0_H0 ;  /* 0x2000000dff0d7230 */ /* 0x000fe40000004100 */
[----:B------:R-:W-:Y:S02]  /*20d0*/  HADD2.F32 R15, -RZ, R15.H0_H0 ;  /* 0x2000000fff0f7230 */ /* 0x000fe40000004100 */
[----:B------:R-:W-:Y:S01]  /*20e0*/  HADD2.F32 R21, -RZ, R20.H0_H0 ;  /* 0x20000014ff157230 */ /* 0x000fe20000004100 */
[----:B------:R-:W-:Y:S01]  /*20f0*/  FADD R17, R17, R10 ;  /* 0x0000000a11117221 */ /* 0x000fe20000000000 */
[----:B------:R-:W-:-:S02]  /*2100*/  HADD2.F32 R18, -RZ, R18.H0_H0 ;  /* 0x20000012ff127230 */ /* 0x000fc40000004100 */
[----:B------:R-:W-:Y:S01]  /*2110*/  HADD2.F32 R16, -RZ, R16.H0_H0 ;  /* 0x20000010ff107230 */ /* 0x000fe20000004100 */
[----:B------:R-:W-:Y:S01]  /*2120*/  FADD R13, R13, R22 ;  /* 0x000000160d0d7221 */ /* 0x000fe20000000000 */
[----:B------:R-:W-:Y:S01]  /*2130*/  IMAD.U32 R10, RZ, RZ, UR28 ;  /* 0x0000001cff0a7e24 */ /* 0x000fe2000f8e00ff */
[----:B------:R-:W-:Y:S01]  /*2140*/  FADD R26, R15, R26 ;  /* 0x0000001a0f1a7221 */ /* 0x000fe20000000000 */
[----:B------:R-:W-:Y:S01]  /*2150*/  HADD2.F32 R8, -RZ, R8.H0_H0 ;  /* 0x20000008ff087230 */ /* 0x000fe20000004100 */
[----:B------:R-:W-:Y:S01]  /*2160*/  FADD R18, R18, R19 ;  /* 0x0000001312127221 */ /* 0x000fe20000000000 */
[----:B------:R-:W-:Y:S01]  /*2170*/  IMAD.U32 R15, RZ, RZ, UR28 ;  /* 0x0000001cff0f7e24 */ /* 0x000fe2000f8e00ff */
[----:B------:R-:W-:Y:S01]  /*2180*/  FADD R16, R16, R11 ;  /* 0x0000000b10107221 */ /* 0x000fe20000000000 */
[----:B------:R-:W-:Y:S01]  /*2190*/  IMAD.WIDE R10, R7, R10, c[0x0][0x178] ;  /* 0x00005e00070a7625 */ /* 0x000fe200078e020a */
[----:B------:R-:W-:Y:S02]  /*21a0*/  PRMT R12, R23, 0x7632, R12 ;  /* 0x00007632170c7816 */ /* 0x000fe4000000000c */
[----:B------:R-:W-:Y:S01]  /*21b0*/  F2FP.F16.F32.PACK_AB R13, R26, R13 ;  /* 0x0000000d1a0d723e */ /* 0x000fe200000000ff */
[----:B------:R-:W-:Y:S01]  /*21c0*/  IMAD.WIDE R14, R14, R15, c[0x0][0x178] ;  /* 0x00005e000e0e7625 */ /* 0x000fe200078e020f */
[----:B------:R-:W-:-:S03]  /*21d0*/  F2FP.F16.F32.PACK_AB R17, R17, R18 ;  /* 0x000000121111723e */ /* 0x000fc600000000ff */
[----:B------:R-:W-:Y:S01]  /*21e0*/  IMAD.U32 R7, RZ, RZ, UR28 ;  /* 0x0000001cff077e24 */ /* 0x000fe2000f8e00ff */
[----:B------:R2:W-:Y:S01]  /*21f0*/  @P5 STG.E.U16 [R10.64], R12 ;  /* 0x0000000c0a005986 */ /* 0x0005e2000c10151a */
[----:B0-----:R-:W-:Y:S02]  /*2200*/  IMAD.U32 R2, RZ, RZ, UR28 ;  /* 0x0000001cff027e24 */ /* 0x001fe4000f8e00ff */
[----:B-1----:R-:W-:-:S05]  /*2210*/  HADD2.F32 R0, -RZ, R0.H0_H0 ;  /* 0x20000000ff007230 */ /* 0x002fca0000004100 */
[----:B------:R-:W-:Y:S01]  /*2220*/  FADD R21, R0, R21 ;  /* 0x0000001500157221 */ /* 0x000fe20000000000 */
[----:B------:R-:W-:-:S03]  /*2230*/  IMAD.U32 R0, RZ, RZ, UR28 ;  /* 0x0000001cff007e24 */ /* 0x000fc6000f8e00ff */
[----:B------:R-:W-:Y:S01]  /*2240*/  FADD R21, R8, R21 ;  /* 0x0000001508157221 */ /* 0x000fe20000000000 */
[----:B------:R-:W-:Y:S01]  /*2250*/  IMAD.U32 R8, RZ, RZ, UR28 ;  /* 0x0000001cff087e24 */ /* 0x000fe2000f8e00ff */
[----:B--2---:R-:W-:Y:S01]  /*2260*/  PRMT R12, R13, 0x7632, R12 ;  /* 0x000076320d0c7816 */ /* 0x004fe2000000000c */
[----:B------:R-:W-:Y:S01]  /*2270*/  IMAD.WIDE R6, R6, R7, c[0x0][0x178] ;  /* 0x00005e0006067625 */ /* 0x000fe200078e0207 */
[----:B------:R0:W-:Y:S01]  /*2280*/  @P4 STG.E.U16 [R14.64], R13 ;  /* 0x0000000d0e004986 */ /* 0x0001e2000c10151a */
[----:B------:R-:W-:Y:S02]  /*2290*/  F2FP.F16.F32.PACK_AB R16, R21, R16 ;  /* 0x000000101510723e */ /* 0x000fe400000000ff */
[----:B------:R-:W-:Y:S01]  /*22a0*/  IMAD.WIDE R8, R9, R8, c[0x0][0x178] ;  /* 0x00005e0009087625 */ /* 0x000fe200078e0208 */
[----:B------:R1:W-:Y:S03]  /*22b0*/  @P3 STG.E.U16 [R6.64], R12 ;  /* 0x0000000c06003986 */ /* 0x0003e6000c10151a */
[----:B------:R-:W-:Y:S01]  /*22c0*/  IMAD.WIDE R2, R3, R2, c[0x0][0x178] ;  /* 0x00005e0003027625 */ /* 0x000fe200078e0202 */
[----:B------:R1:W-:Y:S03]  /*22d0*/  @P2 STG.E.U16 [R8.64], R17 ;  /* 0x0000001108002986 */ /* 0x0003e6000c10151a */
[----:B------:R-:W-:Y:S01]  /*22e0*/  IMAD.WIDE R10, R5, R0, c[0x0][0x178] ;  /* 0x00005e00050a7625 */ /* 0x000fe200078e0200 */
[----:B0-----:R-:W-:-:S03]  /*22f0*/  PRMT R13, R17, 0x7632, R13 ;  /* 0x00007632110d7816 */ /* 0x001fc6000000000d */
[----:B------:R-:W-:Y:S02]  /*2300*/  IMAD.U32 R19, RZ, RZ, UR28 ;  /* 0x0000001cff137e24 */ /* 0x000fe4000f8e00ff */
[----:B------:R1:W-:Y:S04]  /*2310*/  @P1 STG.E.U16 [R2.64], R13 ;  /* 0x0000000d02001986 */ /* 0x0003e8000c10151a */
[----:B------:R1:W-:Y:S01]  /*2320*/  @P0 STG.E.U16 [R10.64], R16 ;  /* 0x000000100a000986 */ /* 0x0003e2000c10151a */
[----:B------:R-:W-:Y:S01]  /*2330*/  IMAD.WIDE R4, R4, R19, c[0x0][0x178] ;  /* 0x00005e0004047625 */ /* 0x000fe200078e0213 */
[----:B------:R-:W-:Y:S06]  /*2340*/  @!P6 EXIT ;  /* 0x000000000000e94d */ /* 0x000fec0003800000 */
[----:B-1----:R-:W-:-:S05]  /*2350*/  PRMT R2, R16, 0x7632, R2 ;  /* 0x0000763210027816 */ /* 0x002fca0000000002 */
[----:B------:R-:W-:Y:S01]  /*2360*/  STG.E.U16 [R4.64], R2 ;  /* 0x0000000204007986 */ /* 0x000fe2000c10151a */
[----:B------:R-:W-:Y:S05]  /*2370*/  EXIT ;  /* 0x000000000000794d */ /* 0x000fea0003800000 */
.L_x_0:
[----:B------:R-:W-:-:S00]  /*2380*/  BRA `(.L_x_0) ;  /* 0xfffffff000007947 */ /* 0x000fc0000383ffff */
[----:B------:R-:W-:-:S00]  /*2390*/  NOP ;  /* 0x0000000000007918 */ /* 0x000fc00000000000 */
        /* <DEDUP_REMOVED lines=14> */
.L_x_1:


//--------------------- .nv.shared.triton__0d1d2d3d456de7 --------------------------
	.section	.nv.shared.triton__0d1d2d3d456de7,"aw",@nobits
	.align	16
